//
// Generated by NVIDIA NVVM Compiler
//
// Compiler Build ID: CL-36424714
// Cuda compilation tools, release 13.0, V13.0.88
// Based on NVVM 20.0.0
//

.version 9.0
.target sm_100
.address_size 64

	// .globl	_Z13initDistArrayPiii

.visible .entry _Z13initDistArrayPiii(
	.param .u64 .ptr .align 1 _Z13initDistArrayPiii_param_0,
	.param .u32 _Z13initDistArrayPiii_param_1,
	.param .u32 _Z13initDistArrayPiii_param_2
)
{
	.reg .pred 	%p<3>;
	.reg .b32 	%r<9>;
	.reg .b64 	%rd<7>;

	ld.param.u64 	%rd2, [_Z13initDistArrayPiii_param_0];
	ld.param.u32 	%r3, [_Z13initDistArrayPiii_param_1];
	ld.param.u32 	%r2, [_Z13initDistArrayPiii_param_2];
	cvta.to.global.u64 	%rd1, %rd2;
	mov.u32 	%r4, %ctaid.x;
	mov.u32 	%r5, %ntid.x;
	mov.u32 	%r6, %tid.x;
	mad.lo.s32 	%r1, %r4, %r5, %r6;
	setp.ge.s32 	%p1, %r1, %r3;
	@%p1 bra 	$L__BB0_2;
	mul.wide.s32 	%rd3, %r1, 4;
	add.s64 	%rd4, %rd1, %rd3;
	mov.b32 	%r7, 2147483647;
	st.global.u32 	[%rd4], %r7;
$L__BB0_2:
	setp.ne.s32 	%p2, %r1, %r2;
	@%p2 bra 	$L__BB0_4;
	mul.wide.s32 	%rd5, %r2, 4;
	add.s64 	%rd6, %rd1, %rd5;
	mov.b32 	%r8, 0;
	st.global.u32 	[%rd6], %r8;
$L__BB0_4:
	ret;

}
	// .globl	_Z13checkNegativePiiP4edgeS_
.visible .entry _Z13checkNegativePiiP4edgeS_(
	.param .u64 .ptr .align 1 _Z13checkNegativePiiP4edgeS__param_0,
	.param .u32 _Z13checkNegativePiiP4edgeS__param_1,
	.param .u64 .ptr .align 1 _Z13checkNegativePiiP4edgeS__param_2,
	.param .u64 .ptr .align 1 _Z13checkNegativePiiP4edgeS__param_3
)
{
	.reg .pred 	%p<4>;
	.reg .b32 	%r<13>;
	.reg .b64 	%rd<13>;

	ld.param.u64 	%rd5, [_Z13checkNegativePiiP4edgeS__param_0];
	ld.param.u32 	%r3, [_Z13checkNegativePiiP4edgeS__param_1];
	ld.param.u64 	%rd3, [_Z13checkNegativePiiP4edgeS__param_2];
	ld.param.u64 	%rd4, [_Z13checkNegativePiiP4edgeS__param_3];
	cvta.to.global.u64 	%rd1, %rd5;
	mov.u32 	%r4, %ctaid.x;
	mov.u32 	%r5, %ntid.x;
	mov.u32 	%r6, %tid.x;
	mad.lo.s32 	%r1, %r4, %r5, %r6;
	setp.ge.s32 	%p1, %r1, %r3;
	@%p1 bra 	$L__BB1_4;
	cvta.to.global.u64 	%rd6, %rd3;
	mul.wide.s32 	%rd7, %r1, 12;
	add.s64 	%rd2, %rd6, %rd7;
	ld.global.u32 	%r7, [%rd2];
	mul.wide.s32 	%rd8, %r7, 4;
	add.s64 	%rd9, %rd1, %rd8;
	ld.global.u32 	%r2, [%rd9];
	setp.eq.s32 	%p2, %r2, 2147483647;
	@%p2 bra 	$L__BB1_4;
	ld.global.u32 	%r8, [%rd2+8];
	ld.global.u32 	%r9, [%rd2+4];
	add.s32 	%r10, %r2, %r8;
	mul.wide.s32 	%rd10, %r9, 4;
	add.s64 	%rd11, %rd1, %rd10;
	ld.global.u32 	%r11, [%rd11];
	setp.ge.s32 	%p3, %r10, %r11;
	@%p3 bra 	$L__BB1_4;
	cvta.to.global.u64 	%rd12, %rd4;
	mov.b32 	%r12, 1;
	st.global.u32 	[%rd12], %r12;
$L__BB1_4:
	ret;

}
	// .globl	_Z14relaxationStepPiiP4edge
.visible .entry _Z14relaxationStepPiiP4edge(
	.param .u64 .ptr .align 1 _Z14relaxationStepPiiP4edge_param_0,
	.param .u32 _Z14relaxationStepPiiP4edge_param_1,
	.param .u64 .ptr .align 1 _Z14relaxationStepPiiP4edge_param_2
)
{
	.reg .pred 	%p<4>;
	.reg .b32 	%r<14>;
	.reg .b64 	%rd<11>;

	ld.param.u64 	%rd6, [_Z14relaxationStepPiiP4edge_param_0];
	ld.param.u32 	%r4, [_Z14relaxationStepPiiP4edge_param_1];
	ld.param.u64 	%rd5, [_Z14relaxationStepPiiP4edge_param_2];
	cvta.to.global.u64 	%rd1, %rd6;
	mov.u32 	%r5, %ctaid.x;
	mov.u32 	%r6, %ntid.x;
	mov.u32 	%r7, %tid.x;
	mad.lo.s32 	%r1, %r5, %r6, %r7;
	setp.ge.s32 	%p1, %r1, %r4;
	@%p1 bra 	$L__BB2_4;
	cvta.to.global.u64 	%rd7, %rd5;
	mul.wide.s32 	%rd8, %r1, 12;
	add.s64 	%rd2, %rd7, %rd8;
	ld.global.u32 	%r8, [%rd2];
	ld.global.u32 	%r2, [%rd2+8];
	mul.wide.s32 	%rd9, %r8, 4;
	add.s64 	%rd3, %rd1, %rd9;
	ld.global.u32 	%r3, [%rd3];
	setp.eq.s32 	%p2, %r3, 2147483647;
	@%p2 bra 	$L__BB2_4;
	ld.global.u32 	%r9, [%rd2+4];
	add.s32 	%r10, %r3, %r2;
	mul.wide.s32 	%rd10, %r9, 4;
	add.s64 	%rd4, %rd1, %rd10;
	ld.global.u32 	%r11, [%rd4];
	setp.ge.s32 	%p3, %r10, %r11;
	@%p3 bra 	$L__BB2_4;
	bar.sync 	0;
	ld.global.u32 	%r12, [%rd3];
	add.s32 	%r13, %r12, %r2;
	st.global.u32 	[%rd4], %r13;
$L__BB2_4:
	ret;

}
	// .globl	_Z22oneThreadInitDistArrayPiii
.visible .entry _Z22oneThreadInitDistArrayPiii(
	.param .u64 .ptr .align 1 _Z22oneThreadInitDistArrayPiii_param_0,
	.param .u32 _Z22oneThreadInitDistArrayPiii_param_1,
	.param .u32 _Z22oneThreadInitDistArrayPiii_param_2
)
{
	.reg .pred 	%p<10>;
	.reg .b32 	%r<29>;
	.reg .b64 	%rd<18>;

	ld.param.u64 	%rd8, [_Z22oneThreadInitDistArrayPiii_param_0];
	ld.param.u32 	%r16, [_Z22oneThreadInitDistArrayPiii_param_1];
	ld.param.u32 	%r17, [_Z22oneThreadInitDistArrayPiii_param_2];
	cvta.to.global.u64 	%rd1, %rd8;
	setp.lt.s32 	%p1, %r16, 1;
	@%p1 bra 	$L__BB3_13;
	and.b32  	%r1, %r16, 15;
	setp.lt.u32 	%p2, %r16, 16;
	mov.b32 	%r26, 0;
	@%p2 bra 	$L__BB3_4;
	and.b32  	%r26, %r16, 2147483632;
	neg.s32 	%r24, %r26;
	add.s64 	%rd16, %rd1, 32;
$L__BB3_3:
	.pragma "nounroll";
	mov.b32 	%r19, 2147483647;
	st.global.u32 	[%rd16+-32], %r19;
	st.global.u32 	[%rd16+-28], %r19;
	st.global.u32 	[%rd16+-24], %r19;
	st.global.u32 	[%rd16+-20], %r19;
	st.global.u32 	[%rd16+-16], %r19;
	st.global.u32 	[%rd16+-12], %r19;
	st.global.u32 	[%rd16+-8], %r19;
	st.global.u32 	[%rd16+-4], %r19;
	st.global.u32 	[%rd16], %r19;
	st.global.u32 	[%rd16+4], %r19;
	st.global.u32 	[%rd16+8], %r19;
	st.global.u32 	[%rd16+12], %r19;
	st.global.u32 	[%rd16+16], %r19;
	st.global.u32 	[%rd16+20], %r19;
	st.global.u32 	[%rd16+24], %r19;
	st.global.u32 	[%rd16+28], %r19;
	add.s32 	%r24, %r24, 16;
	add.s64 	%rd16, %rd16, 64;
	setp.ne.s32 	%p3, %r24, 0;
	@%p3 bra 	$L__BB3_3;
$L__BB3_4:
	setp.eq.s32 	%p4, %r1, 0;
	@%p4 bra 	$L__BB3_13;
	and.b32  	%r7, %r16, 7;
	setp.lt.u32 	%p5, %r1, 8;
	@%p5 bra 	$L__BB3_7;
	mul.wide.u32 	%rd9, %r26, 4;
	add.s64 	%rd10, %rd1, %rd9;
	mov.b32 	%r20, 2147483647;
	st.global.u32 	[%rd10], %r20;
	st.global.u32 	[%rd10+4], %r20;
	st.global.u32 	[%rd10+8], %r20;
	st.global.u32 	[%rd10+12], %r20;
	st.global.u32 	[%rd10+16], %r20;
	st.global.u32 	[%rd10+20], %r20;
	st.global.u32 	[%rd10+24], %r20;
	st.global.u32 	[%rd10+28], %r20;
	add.s32 	%r26, %r26, 8;
$L__BB3_7:
	setp.eq.s32 	%p6, %r7, 0;
	@%p6 bra 	$L__BB3_13;
	and.b32  	%r10, %r16, 3;
	setp.lt.u32 	%p7, %r7, 4;
	@%p7 bra 	$L__BB3_10;
	mul.wide.u32 	%rd11, %r26, 4;
	add.s64 	%rd12, %rd1, %rd11;
	mov.b32 	%r21, 2147483647;
	st.global.u32 	[%rd12], %r21;
	st.global.u32 	[%rd12+4], %r21;
	st.global.u32 	[%rd12+8], %r21;
	st.global.u32 	[%rd12+12], %r21;
	add.s32 	%r26, %r26, 4;
$L__BB3_10:
	setp.eq.s32 	%p8, %r10, 0;
	@%p8 bra 	$L__BB3_13;
	mul.wide.u32 	%rd13, %r26, 4;
	add.s64 	%rd17, %rd1, %rd13;
	neg.s32 	%r28, %r10;
$L__BB3_12:
	.pragma "nounroll";
	mov.b32 	%r22, 2147483647;
	st.global.u32 	[%rd17], %r22;
	add.s64 	%rd17, %rd17, 4;
	add.s32 	%r28, %r28, 1;
	setp.ne.s32 	%p9, %r28, 0;
	@%p9 bra 	$L__BB3_12;
$L__BB3_13:
	mul.wide.s32 	%rd14, %r17, 4;
	add.s64 	%rd15, %rd1, %rd14;
	mov.b32 	%r23, 0;
	st.global.u32 	[%rd15], %r23;
	ret;

}
	// .globl	_Z23oneThreadRelaxationStepPiiP4edge
.visible .entry _Z23oneThreadRelaxationStepPiiP4edge(
	.param .u64 .ptr .align 1 _Z23oneThreadRelaxationStepPiiP4edge_param_0,
	.param .u32 _Z23oneThreadRelaxationStepPiiP4edge_param_1,
	.param .u64 .ptr .align 1 _Z23oneThreadRelaxationStepPiiP4edge_param_2
)
{
	.reg .pred 	%p<16>;
	.reg .b32 	%r<45>;
	.reg .b64 	%rd<35>;

	ld.param.u64 	%rd14, [_Z23oneThreadRelaxationStepPiiP4edge_param_0];
	ld.param.u32 	%r20, [_Z23oneThreadRelaxationStepPiiP4edge_param_1];
	ld.param.u64 	%rd15, [_Z23oneThreadRelaxationStepPiiP4edge_param_2];
	cvta.to.global.u64 	%rd1, %rd14;
	cvta.to.global.u64 	%rd2, %rd15;
	setp.lt.s32 	%p1, %r20, 1;
	@%p1 bra 	$L__BB4_22;
	and.b32  	%r1, %r20, 3;
	setp.lt.u32 	%p2, %r20, 4;
	mov.b32 	%r43, 0;
	@%p2 bra 	$L__BB4_16;
	and.b32  	%r43, %r20, 2147483644;
	neg.s32 	%r42, %r43;
	add.s64 	%rd33, %rd2, 24;
$L__BB4_3:
	ld.global.u32 	%r22, [%rd33+-24];
	mul.wide.s32 	%rd16, %r22, 4;
	add.s64 	%rd17, %rd1, %rd16;
	ld.global.u32 	%r5, [%rd17];
	setp.eq.s32 	%p3, %r5, 2147483647;
	@%p3 bra 	$L__BB4_6;
	ld.global.u32 	%r23, [%rd33+-16];
	ld.global.u32 	%r24, [%rd33+-20];
	add.s32 	%r6, %r5, %r23;
	mul.wide.s32 	%rd18, %r24, 4;
	add.s64 	%rd5, %rd1, %rd18;
	ld.global.u32 	%r25, [%rd5];
	setp.ge.s32 	%p4, %r6, %r25;
	@%p4 bra 	$L__BB4_6;
	st.global.u32 	[%rd5], %r6;
$L__BB4_6:
	ld.global.u32 	%r26, [%rd33+-12];
	mul.wide.s32 	%rd19, %r26, 4;
	add.s64 	%rd20, %rd1, %rd19;
	ld.global.u32 	%r7, [%rd20];
	setp.eq.s32 	%p5, %r7, 2147483647;
	@%p5 bra 	$L__BB4_9;
	ld.global.u32 	%r27, [%rd33+-4];
	ld.global.u32 	%r28, [%rd33+-8];
	add.s32 	%r8, %r7, %r27;
	mul.wide.s32 	%rd21, %r28, 4;
	add.s64 	%rd6, %rd1, %rd21;
	ld.global.u32 	%r29, [%rd6];
	setp.ge.s32 	%p6, %r8, %r29;
	@%p6 bra 	$L__BB4_9;
	st.global.u32 	[%rd6], %r8;
$L__BB4_9:
	ld.global.u32 	%r30, [%rd33];
	mul.wide.s32 	%rd22, %r30, 4;
	add.s64 	%rd23, %rd1, %rd22;
	ld.global.u32 	%r9, [%rd23];
	setp.eq.s32 	%p7, %r9, 2147483647;
	@%p7 bra 	$L__BB4_12;
	ld.global.u32 	%r31, [%rd33+8];
	ld.global.u32 	%r32, [%rd33+4];
	add.s32 	%r10, %r9, %r31;
	mul.wide.s32 	%rd24, %r32, 4;
	add.s64 	%rd7, %rd1, %rd24;
	ld.global.u32 	%r33, [%rd7];
	setp.ge.s32 	%p8, %r10, %r33;
	@%p8 bra 	$L__BB4_12;
	st.global.u32 	[%rd7], %r10;
$L__BB4_12:
	ld.global.u32 	%r34, [%rd33+12];
	mul.wide.s32 	%rd25, %r34, 4;
	add.s64 	%rd26, %rd1, %rd25;
	ld.global.u32 	%r11, [%rd26];
	setp.eq.s32 	%p9, %r11, 2147483647;
	@%p9 bra 	$L__BB4_15;
	ld.global.u32 	%r35, [%rd33+20];
	ld.global.u32 	%r36, [%rd33+16];
	add.s32 	%r12, %r11, %r35;
	mul.wide.s32 	%rd27, %r36, 4;
	add.s64 	%rd8, %rd1, %rd27;
	ld.global.u32 	%r37, [%rd8];
	setp.ge.s32 	%p10, %r12, %r37;
	@%p10 bra 	$L__BB4_15;
	st.global.u32 	[%rd8], %r12;
$L__BB4_15:
	add.s32 	%r42, %r42, 4;
	add.s64 	%rd33, %rd33, 48;
	setp.ne.s32 	%p11, %r42, 0;
	@%p11 bra 	$L__BB4_3;
$L__BB4_16:
	setp.eq.s32 	%p12, %r1, 0;
	@%p12 bra 	$L__BB4_22;
	mul.wide.u32 	%rd28, %r43, 12;
	add.s64 	%rd29, %rd28, %rd2;
	add.s64 	%rd34, %rd29, 4;
	neg.s32 	%r44, %r1;
$L__BB4_18:
	.pragma "nounroll";
	ld.global.u32 	%r38, [%rd34+-4];
	mul.wide.s32 	%rd30, %r38, 4;
	add.s64 	%rd31, %rd1, %rd30;
	ld.global.u32 	%r17, [%rd31];
	setp.eq.s32 	%p13, %r17, 2147483647;
	@%p13 bra 	$L__BB4_21;
	ld.global.u32 	%r39, [%rd34+4];
	ld.global.u32 	%r40, [%rd34];
	add.s32 	%r18, %r17, %r39;
	mul.wide.s32 	%rd32, %r40, 4;
	add.s64 	%rd12, %rd1, %rd32;
	ld.global.u32 	%r41, [%rd12];
	setp.ge.s32 	%p14, %r18, %r41;
	@%p14 bra 	$L__BB4_21;
	st.global.u32 	[%rd12], %r18;
$L__BB4_21:
	add.s64 	%rd34, %rd34, 12;
	add.s32 	%r44, %r44, 1;
	setp.ne.s32 	%p15, %r44, 0;
	@%p15 bra 	$L__BB4_18;
$L__BB4_22:
	ret;

}
	// .globl	_Z22oneThreadCheckNegativePiiP4edgeS_
.visible .entry _Z22oneThreadCheckNegativePiiP4edgeS_(
	.param .u64 .ptr .align 1 _Z22oneThreadCheckNegativePiiP4edgeS__param_0,
	.param .u32 _Z22oneThreadCheckNegativePiiP4edgeS__param_1,
	.param .u64 .ptr .align 1 _Z22oneThreadCheckNegativePiiP4edgeS__param_2,
	.param .u64 .ptr .align 1 _Z22oneThreadCheckNegativePiiP4edgeS__param_3
)
{
	.reg .pred 	%p<16>;
	.reg .b32 	%r<50>;
	.reg .b64 	%rd<37>;

	ld.param.u64 	%rd10, [_Z22oneThreadCheckNegativePiiP4edgeS__param_0];
	ld.param.u32 	%r15, [_Z22oneThreadCheckNegativePiiP4edgeS__param_1];
	ld.param.u64 	%rd11, [_Z22oneThreadCheckNegativePiiP4edgeS__param_2];
	ld.param.u64 	%rd12, [_Z22oneThreadCheckNegativePiiP4edgeS__param_3];
	cvta.to.global.u64 	%rd1, %rd12;
	cvta.to.global.u64 	%rd2, %rd10;
	cvta.to.global.u64 	%rd3, %rd11;
	setp.lt.s32 	%p1, %r15, 1;
	@%p1 bra 	$L__BB5_22;
	and.b32  	%r1, %r15, 3;
	setp.lt.u32 	%p2, %r15, 4;
	mov.b32 	%r48, 0;
	@%p2 bra 	$L__BB5_16;
	and.b32  	%r48, %r15, 2147483644;
	neg.s32 	%r47, %r48;
	add.s64 	%rd35, %rd3, 24;
$L__BB5_3:
	ld.global.u32 	%r17, [%rd35+-24];
	mul.wide.s32 	%rd13, %r17, 4;
	add.s64 	%rd14, %rd2, %rd13;
	ld.global.u32 	%r5, [%rd14];
	setp.eq.s32 	%p3, %r5, 2147483647;
	@%p3 bra 	$L__BB5_6;
	ld.global.u32 	%r18, [%rd35+-16];
	ld.global.u32 	%r19, [%rd35+-20];
	add.s32 	%r20, %r5, %r18;
	mul.wide.s32 	%rd15, %r19, 4;
	add.s64 	%rd16, %rd2, %rd15;
	ld.global.u32 	%r21, [%rd16];
	setp.ge.s32 	%p4, %r20, %r21;
	@%p4 bra 	$L__BB5_6;
	mov.b32 	%r22, 1;
	st.global.u32 	[%rd1], %r22;
$L__BB5_6:
	ld.global.u32 	%r23, [%rd35+-12];
	mul.wide.s32 	%rd17, %r23, 4;
	add.s64 	%rd18, %rd2, %rd17;
	ld.global.u32 	%r6, [%rd18];
	setp.eq.s32 	%p5, %r6, 2147483647;
	@%p5 bra 	$L__BB5_9;
	ld.global.u32 	%r24, [%rd35+-4];
	ld.global.u32 	%r25, [%rd35+-8];
	add.s32 	%r26, %r6, %r24;
	mul.wide.s32 	%rd19, %r25, 4;
	add.s64 	%rd20, %rd2, %rd19;
	ld.global.u32 	%r27, [%rd20];
	setp.ge.s32 	%p6, %r26, %r27;
	@%p6 bra 	$L__BB5_9;
	mov.b32 	%r28, 1;
	st.global.u32 	[%rd1], %r28;
$L__BB5_9:
	ld.global.u32 	%r29, [%rd35];
	mul.wide.s32 	%rd21, %r29, 4;
	add.s64 	%rd22, %rd2, %rd21;
	ld.global.u32 	%r7, [%rd22];
	setp.eq.s32 	%p7, %r7, 2147483647;
	@%p7 bra 	$L__BB5_12;
	ld.global.u32 	%r30, [%rd35+8];
	ld.global.u32 	%r31, [%rd35+4];
	add.s32 	%r32, %r7, %r30;
	mul.wide.s32 	%rd23, %r31, 4;
	add.s64 	%rd24, %rd2, %rd23;
	ld.global.u32 	%r33, [%rd24];
	setp.ge.s32 	%p8, %r32, %r33;
	@%p8 bra 	$L__BB5_12;
	mov.b32 	%r34, 1;
	st.global.u32 	[%rd1], %r34;
$L__BB5_12:
	ld.global.u32 	%r35, [%rd35+12];
	mul.wide.s32 	%rd25, %r35, 4;
	add.s64 	%rd26, %rd2, %rd25;
	ld.global.u32 	%r8, [%rd26];
	setp.eq.s32 	%p9, %r8, 2147483647;
	@%p9 bra 	$L__BB5_15;
	ld.global.u32 	%r36, [%rd35+20];
	ld.global.u32 	%r37, [%rd35+16];
	add.s32 	%r38, %r8, %r36;
	mul.wide.s32 	%rd27, %r37, 4;
	add.s64 	%rd28, %rd2, %rd27;
	ld.global.u32 	%r39, [%rd28];
	setp.ge.s32 	%p10, %r38, %r39;
	@%p10 bra 	$L__BB5_15;
	mov.b32 	%r40, 1;
	st.global.u32 	[%rd1], %r40;
$L__BB5_15:
	add.s32 	%r47, %r47, 4;
	add.s64 	%rd35, %rd35, 48;
	setp.ne.s32 	%p11, %r47, 0;
	@%p11 bra 	$L__BB5_3;
$L__BB5_16:
	setp.eq.s32 	%p12, %r1, 0;
	@%p12 bra 	$L__BB5_22;
	mul.wide.u32 	%rd29, %r48, 12;
	add.s64 	%rd30, %rd29, %rd3;
	add.s64 	%rd36, %rd30, 4;
	neg.s32 	%r49, %r1;
$L__BB5_18:
	.pragma "nounroll";
	ld.global.u32 	%r41, [%rd36+-4];
	mul.wide.s32 	%rd31, %r41, 4;
	add.s64 	%rd32, %rd2, %rd31;
	ld.global.u32 	%r13, [%rd32];
	setp.eq.s32 	%p13, %r13, 2147483647;
	@%p13 bra 	$L__BB5_21;
	ld.global.u32 	%r42, [%rd36+4];
	ld.global.u32 	%r43, [%rd36];
	add.s32 	%r44, %r13, %r42;
	mul.wide.s32 	%rd33, %r43, 4;
	add.s64 	%rd34, %rd2, %rd33;
	ld.global.u32 	%r45, [%rd34];
	setp.ge.s32 	%p14, %r44, %r45;
	@%p14 bra 	$L__BB5_21;
	mov.b32 	%r46, 1;
	st.global.u32 	[%rd1], %r46;
$L__BB5_21:
	add.s64 	%rd36, %rd36, 12;
	add.s32 	%r49, %r49, 1;
	setp.ne.s32 	%p15, %r49, 0;
	@%p15 bra 	$L__BB5_18;
$L__BB5_22:
	ret;

}


// ===== COMPILED SASS (sm_100) =====

	.target	sm_100

	.elftype	@"ET_EXEC"


//--------------------- .note.nv.tkinfo           --------------------------
	.section	.note.nv.tkinfo,"",@"SHT_NOTE"
	.sectionflags	@"SHF_NOTE_NV_TKINFO"
	.tkinfo
        /*0018*/ 	.word	0x00000002
        /*0030*/ 	.string	""
        /*0030*/ 	.string	"ptxas"
        /*0030*/ 	.string	"Cuda compilation tools, release 13.0, V13.0.88"
        /*0030*/ 	.string	"Build cuda_13.0.r13.0/compiler.36424714_0"
        /*0030*/ 	.string	"-arch sm_100 -m 64 "



//--------------------- .note.nv.cuinfo           --------------------------
	.section	.note.nv.cuinfo,"",@"SHT_NOTE"
	.sectionflags	@"SHF_NOTE_NV_CUINFO"
        /*0018*/ 	.short	0x0002
        /*001a*/ 	.short	0x0064
        /*001c*/ 	.short	0x0082
	.zero		2


//--------------------- .nv.info                  --------------------------
	.section	.nv.info,"",@"SHT_CUDA_INFO"
	.align	4


	//----- nvinfo : EIATTR_REGCOUNT
	.align		4
        /*0000*/ 	.byte	0x04, 0x2f
        /*0002*/ 	.short	(.L_1 - .L_0)
	.align		4
.L_0:
        /*0004*/ 	.word	index@(_Z13initDistArrayPiii)
        /*0008*/ 	.word	0x00000008


	//----- nvinfo : EIATTR_FRAME_SIZE
	.align		4
.L_1:
        /*000c*/ 	.byte	0x04, 0x11
        /*000e*/ 	.short	(.L_3 - .L_2)
	.align		4
.L_2:
        /*0010*/ 	.word	index@(_Z13initDistArrayPiii)
        /*0014*/ 	.word	0x00000000


	//----- nvinfo : EIATTR_REGCOUNT
	.align		4
.L_3:
        /*0018*/ 	.byte	0x04, 0x2f
        /*001a*/ 	.short	(.L_5 - .L_4)
	.align		4
.L_4:
        /*001c*/ 	.word	index@(_Z13checkNegativePiiP4edgeS_)
        /*0020*/ 	.word	0x0000000a


	//----- nvinfo : EIATTR_FRAME_SIZE
	.align		4
.L_5:
        /*0024*/ 	.byte	0x04, 0x11
        /*0026*/ 	.short	(.L_7 - .L_6)
	.align		4
.L_6:
        /*0028*/ 	.word	index@(_Z13checkNegativePiiP4edgeS_)
        /*002c*/ 	.word	0x00000000


	//----- nvinfo : EIATTR_REGCOUNT
	.align		4
.L_7:
        /*0030*/ 	.byte	0x04, 0x2f
        /*0032*/ 	.short	(.L_9 - .L_8)
	.align		4
.L_8:
        /*0034*/ 	.word	index@(_Z14relaxationStepPiiP4edge)
        /*0038*/ 	.word	0x0000000e


	//----- nvinfo : EIATTR_FRAME_SIZE
	.align		4
.L_9:
        /*003c*/ 	.byte	0x04, 0x11
        /*003e*/ 	.short	(.L_11 - .L_10)
	.align		4
.L_10:
        /*0040*/ 	.word	index@(_Z14relaxationStepPiiP4edge)
        /*0044*/ 	.word	0x00000000


	//----- nvinfo : EIATTR_REGCOUNT
	.align		4
.L_11:
        /*0048*/ 	.byte	0x04, 0x2f
        /*004a*/ 	.short	(.L_13 - .L_12)
	.align		4
.L_12:
        /*004c*/ 	.word	index@(_Z22oneThreadInitDistArrayPiii)
        /*0050*/ 	.word	0x0000000c


	//----- nvinfo : EIATTR_FRAME_SIZE
	.align		4
.L_13:
        /*0054*/ 	.byte	0x04, 0x11
        /*0056*/ 	.short	(.L_15 - .L_14)
	.align		4
.L_14:
        /*0058*/ 	.word	index@(_Z22oneThreadInitDistArrayPiii)
        /*005c*/ 	.word	0x00000000


	//----- nvinfo : EIATTR_REGCOUNT
	.align		4
.L_15:
        /*0060*/ 	.byte	0x04, 0x2f
        /*0062*/ 	.short	(.L_17 - .L_16)
	.align		4
.L_16:
        /*0064*/ 	.word	index@(_Z23oneThreadRelaxationStepPiiP4edge)
        /*0068*/ 	.word	0x00000010


	//----- nvinfo : EIATTR_FRAME_SIZE
	.align		4
.L_17:
        /*006c*/ 	.byte	0x04, 0x11
        /*006e*/ 	.short	(.L_19 - .L_18)
	.align		4
.L_18:
        /*0070*/ 	.word	index@(_Z23oneThreadRelaxationStepPiiP4edge)
        /*0074*/ 	.word	0x00000000


	//----- nvinfo : EIATTR_REGCOUNT
	.align		4
.L_19:
        /*0078*/ 	.byte	0x04, 0x2f
        /*007a*/ 	.short	(.L_21 - .L_20)
	.align		4
.L_20:
        /*007c*/ 	.word	index@(_Z22oneThreadCheckNegativePiiP4edgeS_)
        /*0080*/ 	.word	0x00000010


	//----- nvinfo : EIATTR_FRAME_SIZE
	.align		4
.L_21:
        /*0084*/ 	.byte	0x04, 0x11
        /*0086*/ 	.short	(.L_23 - .L_22)
	.align		4
.L_22:
        /*0088*/ 	.word	index@(_Z22oneThreadCheckNegativePiiP4edgeS_)
        /*008c*/ 	.word	0x00000000


	//----- nvinfo : EIATTR_MIN_STACK_SIZE
	.align		4
.L_23:
        /*0090*/ 	.byte	0x04, 0x12
        /*0092*/ 	.short	(.L_25 - .L_24)
	.align		4
.L_24:
        /*0094*/ 	.word	index@(_Z22oneThreadCheckNegativePiiP4edgeS_)
        /*0098*/ 	.word	0x00000000


	//----- nvinfo : EIATTR_MIN_STACK_SIZE
	.align		4
.L_25:
        /*009c*/ 	.byte	0x04, 0x12
        /*009e*/ 	.short	(.L_27 - .L_26)
	.align		4
.L_26:
        /*00a0*/ 	.word	index@(_Z23oneThreadRelaxationStepPiiP4edge)
        /*00a4*/ 	.word	0x00000000


	//----- nvinfo : EIATTR_MIN_STACK_SIZE
	.align		4
.L_27:
        /*00a8*/ 	.byte	0x04, 0x12
        /*00aa*/ 	.short	(.L_29 - .L_28)
	.align		4
.L_28:
        /*00ac*/ 	.word	index@(_Z22oneThreadInitDistArrayPiii)
        /*00b0*/ 	.word	0x00000000


	//----- nvinfo : EIATTR_MIN_STACK_SIZE
	.align		4
.L_29:
        /*00b4*/ 	.byte	0x04, 0x12
        /*00b6*/ 	.short	(.L_31 - .L_30)
	.align		4
.L_30:
        /*00b8*/ 	.word	index@(_Z14relaxationStepPiiP4edge)
        /*00bc*/ 	.word	0x00000000


	//----- nvinfo : EIATTR_MIN_STACK_SIZE
	.align		4
.L_31:
        /*00c0*/ 	.byte	0x04, 0x12
        /*00c2*/ 	.short	(.L_33 - .L_32)
	.align		4
.L_32:
        /*00c4*/ 	.word	index@(_Z13checkNegativePiiP4edgeS_)
        /*00c8*/ 	.word	0x00000000


	//----- nvinfo : EIATTR_MIN_STACK_SIZE
	.align		4
.L_33:
        /*00cc*/ 	.byte	0x04, 0x12
        /*00ce*/ 	.short	(.L_35 - .L_34)
	.align		4
.L_34:
        /*00d0*/ 	.word	index@(_Z13initDistArrayPiii)
        /*00d4*/ 	.word	0x00000000
.L_35:


//--------------------- .nv.compat                --------------------------
	.section	.nv.compat,"",@"SHT_CUDA_COMPAT_INFO"
	.align	4
        /*0000*/ 	.byte	0x02, 0x09, 0x00, 0x00, 0x02, 0x02, 0x01, 0x00, 0x02, 0x05, 0x05, 0x00, 0x03, 0x07, 0x01, 0x01
        /*0010*/ 	.byte	0x02, 0x03, 0x00, 0x00, 0x02, 0x06, 0x01, 0x00, 0x04, 0x0b, 0x08, 0x00, 0x09, 0x00, 0x00, 0x00
        /*0020*/ 	.byte	0x00, 0x00, 0x00, 0x00


//--------------------- .nv.info._Z22oneThreadCheckNegativePiiP4edgeS_ --------------------------
	.section	.nv.info._Z22oneThreadCheckNegativePiiP4edgeS_,"",@"SHT_CUDA_INFO"
	.sectionflags	@""
	.align	4


	//----- nvinfo : EIATTR_CUDA_API_VERSION
	.align		4
        /*0000*/ 	.byte	0x04, 0x37
        /*0002*/ 	.short	(.L_37 - .L_36)
.L_36:
        /*0004*/ 	.word	0x00000082


	//----- nvinfo : EIATTR_KPARAM_INFO
	.align		4
.L_37:
        /*0008*/ 	.byte	0x04, 0x17
        /*000a*/ 	.short	(.L_39 - .L_38)
.L_38:
        /*000c*/ 	.word	0x00000000
        /*0010*/ 	.short	0x0003
        /*0012*/ 	.short	0x0018
        /*0014*/ 	.byte	0x00, 0xf5, 0x21, 0x00


	//----- nvinfo : EIATTR_KPARAM_INFO
	.align		4
.L_39:
        /*0018*/ 	.byte	0x04, 0x17
        /*001a*/ 	.short	(.L_41 - .L_40)
.L_40:
        /*001c*/ 	.word	0x00000000
        /*0020*/ 	.short	0x0002
        /*0022*/ 	.short	0x0010
        /*0024*/ 	.byte	0x00, 0xf5, 0x21, 0x00


	//----- nvinfo : EIATTR_KPARAM_INFO
	.align		4
.L_41:
        /*0028*/ 	.byte	0x04, 0x17
        /*002a*/ 	.short	(.L_43 - .L_42)
.L_42:
        /*002c*/ 	.word	0x00000000
        /*0030*/ 	.short	0x0001
        /*0032*/ 	.short	0x0008
        /*0034*/ 	.byte	0x00, 0xf0, 0x11, 0x00


	//----- nvinfo : EIATTR_KPARAM_INFO
	.align		4
.L_43:
        /*0038*/ 	.byte	0x04, 0x17
        /*003a*/ 	.short	(.L_45 - .L_44)
.L_44:
        /*003c*/ 	.word	0x00000000
        /*0040*/ 	.short	0x0000
        /*0042*/ 	.short	0x0000
        /*0044*/ 	.byte	0x00, 0xf5, 0x21, 0x00


	//----- nvinfo : EIATTR_SPARSE_MMA_MASK
	.align		4
.L_45:
        /*0048*/ 	.byte	0x03, 0x50
        /*004a*/ 	.short	0x0000


	//----- nvinfo : EIATTR_MAXREG_COUNT
	.align		4
        /*004c*/ 	.byte	0x03, 0x1b
        /*004e*/ 	.short	0x00ff


	//----- nvinfo : EIATTR_MERCURY_ISA_VERSION
	.align		4
        /*0050*/ 	.byte	0x03, 0x5f
        /*0052*/ 	.short	0x0101


	//----- nvinfo : EIATTR_VRC_CTA_INIT_COUNT
	.align		4
        /*0054*/ 	.byte	0x02, 0x4a
	.zero		1
	.zero		1


	//----- nvinfo : EIATTR_EXIT_INSTR_OFFSETS
	.align		4
        /*0058*/ 	.byte	0x04, 0x1c
        /*005a*/ 	.short	(.L_47 - .L_46)


	//   ....[0]....
.L_46:
        /*005c*/ 	.word	0x00000030


	//   ....[1]....
        /*0060*/ 	.word	0x000004f0


	//   ....[2]....
        /*0064*/ 	.word	0x000006a0


	//----- nvinfo : EIATTR_CBANK_PARAM_SIZE
	.align		4
.L_47:
        /*0068*/ 	.byte	0x03, 0x19
        /*006a*/ 	.short	0x0020


	//----- nvinfo : EIATTR_PARAM_CBANK
	.align		4
        /*006c*/ 	.byte	0x04, 0x0a
        /*006e*/ 	.short	(.L_49 - .L_48)
	.align		4
.L_48:
        /*0070*/ 	.word	index@(.nv.constant0._Z22oneThreadCheckNegativePiiP4edgeS_)
        /*0074*/ 	.short	0x0380
        /*0076*/ 	.short	0x0020


	//----- nvinfo : EIATTR_SW_WAR
	.align		4
.L_49:
        /*0078*/ 	.byte	0x04, 0x36
        /*007a*/ 	.short	(.L_51 - .L_50)
.L_50:
        /*007c*/ 	.word	0x00000008
.L_51:


//--------------------- .nv.info._Z23oneThreadRelaxationStepPiiP4edge --------------------------
	.section	.nv.info._Z23oneThreadRelaxationStepPiiP4edge,"",@"SHT_CUDA_INFO"
	.sectionflags	@""
	.align	4


	//----- nvinfo : EIATTR_CUDA_API_VERSION
	.align		4
        /*0000*/ 	.byte	0x04, 0x37
        /*0002*/ 	.short	(.L_53 - .L_52)
.L_52:
        /*0004*/ 	.word	0x00000082


	//----- nvinfo : EIATTR_KPARAM_INFO
	.align		4
.L_53:
        /*0008*/ 	.byte	0x04, 0x17
        /*000a*/ 	.short	(.L_55 - .L_54)
.L_54:
        /*000c*/ 	.word	0x00000000
        /*0010*/ 	.short	0x0002
        /*0012*/ 	.short	0x0010
        /*0014*/ 	.byte	0x00, 0xf5, 0x21, 0x00


	//----- nvinfo : EIATTR_KPARAM_INFO
	.align		4
.L_55:
        /*0018*/ 	.byte	0x04, 0x17
        /*001a*/ 	.short	(.L_57 - .L_56)
.L_56:
        /*001c*/ 	.word	0x00000000
        /*0020*/ 	.short	0x0001
        /*0022*/ 	.short	0x0008
        /*0024*/ 	.byte	0x00, 0xf0, 0x11, 0x00


	//----- nvinfo : EIATTR_KPARAM_INFO
	.align		4
.L_57:
        /*0028*/ 	.byte	0x04, 0x17
        /*002a*/ 	.short	(.L_59 - .L_58)
.L_58:
        /*002c*/ 	.word	0x00000000
        /*0030*/ 	.short	0x0000
        /*0032*/ 	.short	0x0000
        /*0034*/ 	.byte	0x00, 0xf5, 0x21, 0x00


	//----- nvinfo : EIATTR_SPARSE_MMA_MASK
	.align		4
.L_59:
        /*0038*/ 	.byte	0x03, 0x50
        /*003a*/ 	.short	0x0000


	//----- nvinfo : EIATTR_MAXREG_COUNT
	.align		4
        /*003c*/ 	.byte	0x03, 0x1b
        /*003e*/ 	.short	0x00ff


	//----- nvinfo : EIATTR_MERCURY_ISA_VERSION
	.align		4
        /*0040*/ 	.byte	0x03, 0x5f
        /*0042*/ 	.short	0x0101


	//----- nvinfo : EIATTR_VRC_CTA_INIT_COUNT
	.align		4
        /*0044*/ 	.byte	0x02, 0x4a
	.zero		1
	.zero		1


	//----- nvinfo : EIATTR_EXIT_INSTR_OFFSETS
	.align		4
        /*0048*/ 	.byte	0x04, 0x1c
        /*004a*/ 	.short	(.L_61 - .L_60)


	//   ....[0]....
.L_60:
        /*004c*/ 	.word	0x00000030


	//   ....[1]....
        /*0050*/ 	.word	0x00000470


	//   ....[2]....
        /*0054*/ 	.word	0x00000600


	//----- nvinfo : EIATTR_CBANK_PARAM_SIZE
	.align		4
.L_61:
        /*0058*/ 	.byte	0x03, 0x19
        /*005a*/ 	.short	0x0018


	//----- nvinfo : EIATTR_PARAM_CBANK
	.align		4
        /*005c*/ 	.byte	0x04, 0x0a
        /*005e*/ 	.short	(.L_63 - .L_62)
	.align		4
.L_62:
        /*0060*/ 	.word	index@(.nv.constant0._Z23oneThreadRelaxationStepPiiP4edge)
        /*0064*/ 	.short	0x0380
        /*0066*/ 	.short	0x0018


	//----- nvinfo : EIATTR_SW_WAR
	.align		4
.L_63:
        /*0068*/ 	.byte	0x04, 0x36
        /*006a*/ 	.short	(.L_65 - .L_64)
.L_64:
        /*006c*/ 	.word	0x00000008
.L_65:


//--------------------- .nv.info._Z22oneThreadInitDistArrayPiii --------------------------
	.section	.nv.info._Z22oneThreadInitDistArrayPiii,"",@"SHT_CUDA_INFO"
	.sectionflags	@""
	.align	4


	//----- nvinfo : EIATTR_CUDA_API_VERSION
	.align		4
        /*0000*/ 	.byte	0x04, 0x37
        /*0002*/ 	.short	(.L_67 - .L_66)
.L_66:
        /*0004*/ 	.word	0x00000082


	//----- nvinfo : EIATTR_KPARAM_INFO
	.align		4
.L_67:
        /*0008*/ 	.byte	0x04, 0x17
        /*000a*/ 	.short	(.L_69 - .L_68)
.L_68:
        /*000c*/ 	.word	0x00000000
        /*0010*/ 	.short	0x0002
        /*0012*/ 	.short	0x000c
        /*0014*/ 	.byte	0x00, 0xf0, 0x11, 0x00


	//----- nvinfo : EIATTR_KPARAM_INFO
	.align		4
.L_69:
        /*0018*/ 	.byte	0x04, 0x17
        /*001a*/ 	.short	(.L_71 - .L_70)
.L_70:
        /*001c*/ 	.word	0x00000000
        /*0020*/ 	.short	0x0001
        /*0022*/ 	.short	0x0008
        /*0024*/ 	.byte	0x00, 0xf0, 0x11, 0x00


	//----- nvinfo : EIATTR_KPARAM_INFO
	.align		4
.L_71:
        /*0028*/ 	.byte	0x04, 0x17
        /*002a*/ 	.short	(.L_73 - .L_72)
.L_72:
        /*002c*/ 	.word	0x00000000
        /*0030*/ 	.short	0x0000
        /*0032*/ 	.short	0x0000
        /*0034*/ 	.byte	0x00, 0xf5, 0x21, 0x00


	//----- nvinfo : EIATTR_SPARSE_MMA_MASK
	.align		4
.L_73:
        /*0038*/ 	.byte	0x03, 0x50
        /*003a*/ 	.short	0x0000


	//----- nvinfo : EIATTR_MAXREG_COUNT
	.align		4
        /*003c*/ 	.byte	0x03, 0x1b
        /*003e*/ 	.short	0x00ff


	//----- nvinfo : EIATTR_MERCURY_ISA_VERSION
	.align		4
        /*0040*/ 	.byte	0x03, 0x5f
        /*0042*/ 	.short	0x0101


	//----- nvinfo : EIATTR_VRC_CTA_INIT_COUNT
	.align		4
        /*0044*/ 	.byte	0x02, 0x4a
	.zero		1
	.zero		1


	//----- nvinfo : EIATTR_EXIT_INSTR_OFFSETS
	.align		4
        /*0048*/ 	.byte	0x04, 0x1c
        /*004a*/ 	.short	(.L_75 - .L_74)


	//   ....[0]....
.L_74:
        /*004c*/ 	.word	0x00000570


	//----- nvinfo : EIATTR_CBANK_PARAM_SIZE
	.align		4
.L_75:
        /*0050*/ 	.byte	0x03, 0x19
        /*0052*/ 	.short	0x0010


	//----- nvinfo : EIATTR_PARAM_CBANK
	.align		4
        /*0054*/ 	.byte	0x04, 0x0a
        /*0056*/ 	.short	(.L_77 - .L_76)
	.align		4
.L_76:
        /*0058*/ 	.word	index@(.nv.constant0._Z22oneThreadInitDistArrayPiii)
        /*005c*/ 	.short	0x0380
        /*005e*/ 	.short	0x0010


	//----- nvinfo : EIATTR_SW_WAR
	.align		4
.L_77:
        /*0060*/ 	.byte	0x04, 0x36
        /*0062*/ 	.short	(.L_79 - .L_78)
.L_78:
        /*0064*/ 	.word	0x00000008
.L_79:


//--------------------- .nv.info._Z14relaxationStepPiiP4edge --------------------------
	.section	.nv.info._Z14relaxationStepPiiP4edge,"",@"SHT_CUDA_INFO"
	.sectionflags	@""
	.align	4


	//----- nvinfo : EIATTR_CUDA_API_VERSION
	.align		4
        /*0000*/ 	.byte	0x04, 0x37
        /*0002*/ 	.short	(.L_81 - .L_80)
.L_80:
        /*0004*/ 	.word	0x00000082


	//----- nvinfo : EIATTR_KPARAM_INFO
	.align		4
.L_81:
        /*0008*/ 	.byte	0x04, 0x17
        /*000a*/ 	.short	(.L_83 - .L_82)
.L_82:
        /*000c*/ 	.word	0x00000000
        /*0010*/ 	.short	0x0002
        /*0012*/ 	.short	0x0010
        /*0014*/ 	.byte	0x00, 0xf5, 0x21, 0x00


	//----- nvinfo : EIATTR_KPARAM_INFO
	.align		4
.L_83:
        /*0018*/ 	.byte	0x04, 0x17
        /*001a*/ 	.short	(.L_85 - .L_84)
.L_84:
        /*001c*/ 	.word	0x00000000
        /*0020*/ 	.short	0x0001
        /*0022*/ 	.short	0x0008
        /*0024*/ 	.byte	0x00, 0xf0, 0x11, 0x00


	//----- nvinfo : EIATTR_KPARAM_INFO
	.align		4
.L_85:
        /*0028*/ 	.byte	0x04, 0x17
        /*002a*/ 	.short	(.L_87 - .L_86)
.L_86:
        /*002c*/ 	.word	0x00000000
        /*0030*/ 	.short	0x0000
        /*0032*/ 	.short	0x0000
        /*0034*/ 	.byte	0x00, 0xf5, 0x21, 0x00


	//----- nvinfo : EIATTR_SPARSE_MMA_MASK
	.align		4
.L_87:
        /*0038*/ 	.byte	0x03, 0x50
        /*003a*/ 	.short	0x0000


	//----- nvinfo : EIATTR_MAXREG_COUNT
	.align		4
        /*003c*/ 	.byte	0x03, 0x1b
        /*003e*/ 	.short	0x00ff


	//----- nvinfo : EIATTR_NUM_BARRIERS
	.align		4
        /*0040*/ 	.byte	0x02, 0x4c
        /*0042*/ 	.byte	0x01
	.zero		1


	//----- nvinfo : EIATTR_MERCURY_ISA_VERSION
	.align		4
        /*0044*/ 	.byte	0x03, 0x5f
        /*0046*/ 	.short	0x0101


	//----- nvinfo : EIATTR_VRC_CTA_INIT_COUNT
	.align		4
        /*0048*/ 	.byte	0x02, 0x4a
	.zero		1
	.zero		1


	//----- nvinfo : EIATTR_EXIT_INSTR_OFFSETS
	.align		4
        /*004c*/ 	.byte	0x04, 0x1c
        /*004e*/ 	.short	(.L_89 - .L_88)


	//   ....[0]....
.L_88:
        /*0050*/ 	.word	0x00000070


	//   ....[1]....
        /*0054*/ 	.word	0x00000100


	//   ....[2]....
        /*0058*/ 	.word	0x00000170


	//   ....[3]....
        /*005c*/ 	.word	0x000001c0


	//----- nvinfo : EIATTR_CBANK_PARAM_SIZE
	.align		4
.L_89:
        /*0060*/ 	.byte	0x03, 0x19
        /*0062*/ 	.short	0x0018


	//----- nvinfo : EIATTR_PARAM_CBANK
	.align		4
        /*0064*/ 	.byte	0x04, 0x0a
        /*0066*/ 	.short	(.L_91 - .L_90)
	.align		4
.L_90:
        /*0068*/ 	.word	index@(.nv.constant0._Z14relaxationStepPiiP4edge)
        /*006c*/ 	.short	0x0380
        /*006e*/ 	.short	0x0018


	//----- nvinfo : EIATTR_SW_WAR
	.align		4
.L_91:
        /*0070*/ 	.byte	0x04, 0x36
        /*0072*/ 	.short	(.L_93 - .L_92)
.L_92:
        /*0074*/ 	.word	0x00000008
.L_93:


//--------------------- .nv.info._Z13checkNegativePiiP4edgeS_ --------------------------
	.section	.nv.info._Z13checkNegativePiiP4edgeS_,"",@"SHT_CUDA_INFO"
	.sectionflags	@""
	.align	4


	//----- nvinfo : EIATTR_CUDA_API_VERSION
	.align		4
        /*0000*/ 	.byte	0x04, 0x37
        /*0002*/ 	.short	(.L_95 - .L_94)
.L_94:
        /*0004*/ 	.word	0x00000082


	//----- nvinfo : EIATTR_KPARAM_INFO
	.align		4
.L_95:
        /*0008*/ 	.byte	0x04, 0x17
        /*000a*/ 	.short	(.L_97 - .L_96)
.L_96:
        /*000c*/ 	.word	0x00000000
        /*0010*/ 	.short	0x0003
        /*0012*/ 	.short	0x0018
        /*0014*/ 	.byte	0x00, 0xf5, 0x21, 0x00


	//----- nvinfo : EIATTR_KPARAM_INFO
	.align		4
.L_97:
        /*0018*/ 	.byte	0x04, 0x17
        /*001a*/ 	.short	(.L_99 - .L_98)
.L_98:
        /*001c*/ 	.word	0x00000000
        /*0020*/ 	.short	0x0002
        /*0022*/ 	.short	0x0010
        /*0024*/ 	.byte	0x00, 0xf5, 0x21, 0x00


	//----- nvinfo : EIATTR_KPARAM_INFO
	.align		4
.L_99:
        /*0028*/ 	.byte	0x04, 0x17
        /*002a*/ 	.short	(.L_101 - .L_100)
.L_100:
        /*002c*/ 	.word	0x00000000
        /*0030*/ 	.short	0x0001
        /*0032*/ 	.short	0x0008
        /*0034*/ 	.byte	0x00, 0xf0, 0x11, 0x00


	//----- nvinfo : EIATTR_KPARAM_INFO
	.align		4
.L_101:
        /*0038*/ 	.byte	0x04, 0x17
        /*003a*/ 	.short	(.L_103 - .L_102)
.L_102:
        /*003c*/ 	.word	0x00000000
        /*0040*/ 	.short	0x0000
        /*0042*/ 	.short	0x0000
        /*0044*/ 	.byte	0x00, 0xf5, 0x21, 0x00


	//----- nvinfo : EIATTR_SPARSE_MMA_MASK
	.align		4
.L_103:
        /*0048*/ 	.byte	0x03, 0x50
        /*004a*/ 	.short	0x0000


	//----- nvinfo : EIATTR_MAXREG_COUNT
	.align		4
        /*004c*/ 	.byte	0x03, 0x1b
        /*004e*/ 	.short	0x00ff


	//----- nvinfo : EIATTR_MERCURY_ISA_VERSION
	.align		4
        /*0050*/ 	.byte	0x03, 0x5f
        /*0052*/ 	.short	0x0101


	//----- nvinfo : EIATTR_VRC_CTA_INIT_COUNT
	.align		4
        /*0054*/ 	.byte	0x02, 0x4a
	.zero		1
	.zero		1


	//----- nvinfo : EIATTR_EXIT_INSTR_OFFSETS
	.align		4
        /*0058*/ 	.byte	0x04, 0x1c
        /*005a*/ 	.short	(.L_105 - .L_104)


	//   ....[0]....
.L_104:
        /*005c*/ 	.word	0x00000070


	//   ....[1]....
        /*0060*/ 	.word	0x00000100


	//   ....[2]....
        /*0064*/ 	.word	0x00000170


	//   ....[3]....
        /*0068*/ 	.word	0x000001b0


	//----- nvinfo : EIATTR_CBANK_PARAM_SIZE
	.align		4
.L_105:
        /*006c*/ 	.byte	0x03, 0x19
        /*006e*/ 	.short	0x0020


	//----- nvinfo : EIATTR_PARAM_CBANK
	.align		4
        /*0070*/ 	.byte	0x04, 0x0a
        /*0072*/ 	.short	(.L_107 - .L_106)
	.align		4
.L_106:
        /*0074*/ 	.word	index@(.nv.constant0._Z13checkNegativePiiP4edgeS_)
        /*0078*/ 	.short	0x0380
        /*007a*/ 	.short	0x0020


	//----- nvinfo : EIATTR_SW_WAR
	.align		4
.L_107:
        /*007c*/ 	.byte	0x04, 0x36
        /*007e*/ 	.short	(.L_109 - .L_108)
.L_108:
        /*0080*/ 	.word	0x00000008
.L_109:


//--------------------- .nv.info._Z13initDistArrayPiii --------------------------
	.section	.nv.info._Z13initDistArrayPiii,"",@"SHT_CUDA_INFO"
	.sectionflags	@""
	.align	4


	//----- nvinfo : EIATTR_CUDA_API_VERSION
	.align		4
        /*0000*/ 	.byte	0x04, 0x37
        /*0002*/ 	.short	(.L_111 - .L_110)
.L_110:
        /*0004*/ 	.word	0x00000082


	//----- nvinfo : EIATTR_KPARAM_INFO
	.align		4
.L_111:
        /*0008*/ 	.byte	0x04, 0x17
        /*000a*/ 	.short	(.L_113 - .L_112)
.L_112:
        /*000c*/ 	.word	0x00000000
        /*0010*/ 	.short	0x0002
        /*0012*/ 	.short	0x000c
        /*0014*/ 	.byte	0x00, 0xf0, 0x11, 0x00


	//----- nvinfo : EIATTR_KPARAM_INFO
	.align		4
.L_113:
        /*0018*/ 	.byte	0x04, 0x17
        /*001a*/ 	.short	(.L_115 - .L_114)
.L_114:
        /*001c*/ 	.word	0x00000000
        /*0020*/ 	.short	0x0001
        /*0022*/ 	.short	0x0008
        /*0024*/ 	.byte	0x00, 0xf0, 0x11, 0x00


	//----- nvinfo : EIATTR_KPARAM_INFO
	.align		4
.L_115:
        /*0028*/ 	.byte	0x04, 0x17
        /*002a*/ 	.short	(.L_117 - .L_116)
.L_116:
        /*002c*/ 	.word	0x00000000
        /*0030*/ 	.short	0x0000
        /*0032*/ 	.short	0x0000
        /*0034*/ 	.byte	0x00, 0xf5, 0x21, 0x00


	//----- nvinfo : EIATTR_SPARSE_MMA_MASK
	.align		4
.L_117:
        /*0038*/ 	.byte	0x03, 0x50
        /*003a*/ 	.short	0x0000


	//----- nvinfo : EIATTR_MAXREG_COUNT
	.align		4
        /*003c*/ 	.byte	0x03, 0x1b
        /*003e*/ 	.short	0x00ff


	//----- nvinfo : EIATTR_MERCURY_ISA_VERSION
	.align		4
        /*0040*/ 	.byte	0x03, 0x5f
        /*0042*/ 	.short	0x0101


	//----- nvinfo : EIATTR_VRC_CTA_INIT_COUNT
	.align		4
        /*0044*/ 	.byte	0x02, 0x4a
	.zero		1
	.zero		1


	//----- nvinfo : EIATTR_EXIT_INSTR_OFFSETS
	.align		4
        /*0048*/ 	.byte	0x04, 0x1c
        /*004a*/ 	.short	(.L_119 - .L_118)


	//   ....[0]....
.L_118:
        /*004c*/ 	.word	0x000000e0


	//   ....[1]....
        /*0050*/ 	.word	0x00000120


	//----- nvinfo : EIATTR_CBANK_PARAM_SIZE
	.align		4
.L_119:
        /*0054*/ 	.byte	0x03, 0x19
        /*0056*/ 	.short	0x0010


	//----- nvinfo : EIATTR_PARAM_CBANK
	.align		4
        /*0058*/ 	.byte	0x04, 0x0a
        /*005a*/ 	.short	(.L_121 - .L_120)
	.align		4
.L_120:
        /*005c*/ 	.word	index@(.nv.constant0._Z13initDistArrayPiii)
        /*0060*/ 	.short	0x0380
        /*0062*/ 	.short	0x0010


	//----- nvinfo : EIATTR_SW_WAR
	.align		4
.L_121:
        /*0064*/ 	.byte	0x04, 0x36
        /*0066*/ 	.short	(.L_123 - .L_122)
.L_122:
        /*0068*/ 	.word	0x00000008
.L_123:


//--------------------- .nv.callgraph             --------------------------
	.section	.nv.callgraph,"",@"SHT_CUDA_CALLGRAPH"
	.align	4
	.sectionentsize	8
	.align		4
        /*0000*/ 	.word	0x00000000
	.align		4
        /*0004*/ 	.word	0xffffffff
	.align		4
        /*0008*/ 	.word	0x00000000
	.align		4
        /*000c*/ 	.word	0xfffffffe
	.align		4
        /*0010*/ 	.word	0x00000000
	.align		4
        /*0014*/ 	.word	0xfffffffd
	.align		4
        /*0018*/ 	.word	0x00000000
	.align		4
        /*001c*/ 	.word	0xfffffffc


//--------------------- .text._Z22oneThreadCheckNegativePiiP4edgeS_ --------------------------
	.section	.text._Z22oneThreadCheckNegativePiiP4edgeS_,"ax",@progbits
	.align	128
        .global         _Z22oneThreadCheckNegativePiiP4edgeS_
        .type           _Z22oneThreadCheckNegativePiiP4edgeS_,@function
        .size           _Z22oneThreadCheckNegativePiiP4edgeS_,(.L_x_28 - _Z22oneThreadCheckNegativePiiP4edgeS_)
        .other          _Z22oneThreadCheckNegativePiiP4edgeS_,@"STO_CUDA_ENTRY STV_DEFAULT"
_Z22oneThreadCheckNegativePiiP4edgeS_:
.text._Z22oneThreadCheckNegativePiiP4edgeS_:
[----:B------:R-:W-:Y:S08]  /*0000*/  LDC R1, c[0x0][0x37c] ;  /* 0x0000df00ff017b82 */ /* 0x000ff00000000800 */
[----:B------:R-:W0:Y:S02]  /*0010*/  LDC R3, c[0x0][0x388] ;  /* 0x0000e200ff037b82 */ /* 0x000e240000000800 */
[----:B0-----:R-:W-:-:S13]  /*0020*/  ISETP.GE.AND P0, PT, R3, 0x1, PT ;  /* 0x000000010300780c */ /* 0x001fda0003f06270 */
[----:B------:R-:W-:Y:S05]  /*0030*/  @!P0 EXIT ;  /* 0x000000000000894d */ /* 0x000fea0003800000 */
[C---:B------:R-:W-:Y:S01]  /*0040*/  ISETP.GE.U32.AND P0, PT, R3.reuse, 0x4, PT ;  /* 0x000000040300780c */ /* 0x040fe20003f06070 */
[----:B------:R-:W0:Y:S01]  /*0050*/  LDCU.64 UR6, c[0x0][0x358] ;  /* 0x00006b00ff0677ac */ /* 0x000e220008000a00 */
[----:B------:R-:W-:Y:S01]  /*0060*/  LOP3.LUT R0, R3, 0x3, RZ, 0xc0, !PT ;  /* 0x0000000303007812 */ /* 0x000fe200078ec0ff */
[----:B------:R-:W-:-:S10]  /*0070*/  IMAD.MOV.U32 R2, RZ, RZ, RZ ;  /* 0x000000ffff027224 */ /* 0x000fd400078e00ff */
[----:B------:R-:W-:Y:S05]  /*0080*/  @!P0 BRA `(.L_x_0) ;  /* 0x0000000400148947 */ /* 0x000fea0003800000 */
[----:B------:R-:W1:Y:S01]  /*0090*/  LDCU.64 UR4, c[0x0][0x390] ;  /* 0x00007200ff0477ac */ /* 0x000e620008000a00 */
[----:B------:R-:W2:Y:S01]  /*00a0*/  LDC.64 R4, c[0x0][0x380] ;  /* 0x0000e000ff047b82 */ /* 0x000ea20000000a00 */
[----:B------:R-:W-:-:S05]  /*00b0*/  LOP3.LUT R2, R3, 0x7ffffffc, RZ, 0xc0, !PT ;  /* 0x7ffffffc03027812 */ /* 0x000fca00078ec0ff */
[----:B------:R-:W-:Y:S01]  /*00c0*/  IMAD.MOV R3, RZ, RZ, -R2 ;  /* 0x000000ffff037224 */ /* 0x000fe200078e0a02 */
[----:B-1----:R-:W-:-:S04]  /*00d0*/  UIADD3 UR4, UP0, UPT, UR4, 0x18, URZ ;  /* 0x0000001804047890 */ /* 0x002fc8000ff1e0ff */
[----:B------:R-:W-:Y:S02]  /*00e0*/  UIADD3.X UR5, UPT, UPT, URZ, UR5, URZ, UP0, !UPT ;  /* 0x00000005ff057290 */ /* 0x000fe400087fe4ff */
[----:B------:R-:W-:-:S04]  /*00f0*/  IMAD.U32 R6, RZ, RZ, UR4 ;  /* 0x00000004ff067e24 */ /* 0x000fc8000f8e00ff */
[----:B------:R-:W-:-:S07]  /*0100*/  MOV R7, UR5 ;  /* 0x0000000500077c02 */ /* 0x000fce0008000f00 */
.L_x_5:
[----:B0-----:R-:W2:Y:S02]  /*0110*/  LDG.E R9, desc[UR6][R6.64+-0x18] ;  /* 0xffffe80606097981 */ /* 0x001ea4000c1e1900 */
[----:B--2---:R-:W-:-:S05]  /*0120*/  IMAD.WIDE R8, R9, 0x4, R4 ;  /* 0x0000000409087825 */ /* 0x004fca00078e0204 */
[----:B------:R-:W2:Y:S02]  /*0130*/  LDG.E R11, desc[UR6][R8.64] ;  /* 0x00000006080b7981 */ /* 0x000ea4000c1e1900 */
[----:B--2---:R-:W-:-:S13]  /*0140*/  ISETP.NE.AND P0, PT, R11, 0x7fffffff, PT ;  /* 0x7fffffff0b00780c */ /* 0x004fda0003f05270 */
[----:B------:R-:W-:Y:S05]  /*0150*/  @!P0 BRA `(.L_x_1) ;  /* 0x0000000000248947 */ /* 0x000fea0003800000 */
[----:B------:R-:W2:Y:S04]  /*0160*/  LDG.E R9, desc[UR6][R6.64+-0x14] ;  /* 0xffffec0606097981 */ /* 0x000ea8000c1e1900 */
[----:B------:R-:W3:Y:S01]  /*0170*/  LDG.E R10, desc[UR6][R6.64+-0x10] ;  /* 0xfffff006060a7981 */ /* 0x000ee2000c1e1900 */
[----:B--2---:R-:W-:-:S06]  /*0180*/  IMAD.WIDE R8, R9, 0x4, R4 ;  /* 0x0000000409087825 */ /* 0x004fcc00078e0204 */
[----:B------:R-:W2:Y:S01]  /*0190*/  LDG.E R9, desc[UR6][R8.64] ;  /* 0x0000000608097981 */ /* 0x000ea2000c1e1900 */
[----:B---3--:R-:W-:-:S05]  /*01a0*/  IMAD.IADD R10, R11, 0x1, R10 ;  /* 0x000000010b0a7824 */ /* 0x008fca00078e020a */
[----:B--2---:R-:W-:-:S13]  /*01b0*/  ISETP.GE.AND P0, PT, R10, R9, PT ;  /* 0x000000090a00720c */ /* 0x004fda0003f06270 */
[----:B------:R-:W0:Y:S01]  /*01c0*/  @!P0 LDC.64 R10, c[0x0][0x398] ;  /* 0x0000e600ff0a8b82 */ /* 0x000e220000000a00 */
[----:B------:R-:W-:-:S05]  /*01d0*/  @!P0 IMAD.MOV.U32 R13, RZ, RZ, 0x1 ;  /* 0x00000001ff0d8424 */ /* 0x000fca00078e00ff */
[----:B0-----:R0:W-:Y:S02]  /*01e0*/  @!P0 STG.E desc[UR6][R10.64], R13 ;  /* 0x0000000d0a008986 */ /* 0x0011e4000c101906 */
.L_x_1:
[----:B------:R-:W2:Y:S02]  /*01f0*/  LDG.E R9, desc[UR6][R6.64+-0xc] ;  /* 0xfffff40606097981 */ /* 0x000ea4000c1e1900 */
[----:B--2---:R-:W-:-:S05]  /*0200*/  IMAD.WIDE R8, R9, 0x4, R4 ;  /* 0x0000000409087825 */ /* 0x004fca00078e0204 */
[----:B0-----:R-:W2:Y:S02]  /*0210*/  LDG.E R11, desc[UR6][R8.64] ;  /* 0x00000006080b7981 */ /* 0x001ea4000c1e1900 */
[----:B--2---:R-:W-:-:S13]  /*0220*/  ISETP.NE.AND P0, PT, R11, 0x7fffffff, PT ;  /* 0x7fffffff0b00780c */ /* 0x004fda0003f05270 */
[----:B------:R-:W-:Y:S05]  /*0230*/  @!P0 BRA `(.L_x_2) ;  /* 0x0000000000248947 */ /* 0x000fea0003800000 */
[----:B------:R-:W2:Y:S04]  /*0240*/  LDG.E R9, desc[UR6][R6.64+-0x8] ;  /* 0xfffff80606097981 */ /* 0x000ea8000c1e1900 */
[----:B------:R-:W3:Y:S01]  /*0250*/  LDG.E R10, desc[UR6][R6.64+-0x4] ;  /* 0xfffffc06060a7981 */ /* 0x000ee2000c1e1900 */
[----:B--2---:R-:W-:-:S06]  /*0260*/  IMAD.WIDE R8, R9, 0x4, R4 ;  /* 0x0000000409087825 */ /* 0x004fcc00078e0204 */
[----:B------:R-:W2:Y:S01]  /*0270*/  LDG.E R9, desc[UR6][R8.64] ;  /* 0x0000000608097981 */ /* 0x000ea2000c1e1900 */
[----:B---3--:R-:W-:-:S04]  /*0280*/  IADD3 R10, PT, PT, R11, R10, RZ ;  /* 0x0000000a0b0a7210 */ /* 0x008fc80007ffe0ff */
[----:B--2---:R-:W-:-:S13]  /*0290*/  ISETP.GE.AND P0, PT, R10, R9, PT ;  /* 0x000000090a00720c */ /* 0x004fda0003f06270 */
[----:B------:R-:W0:Y:S01]  /*02a0*/  @!P0 LDC.64 R10, c[0x0][0x398] ;  /* 0x0000e600ff0a8b82 */ /* 0x000e220000000a00 */
[----:B------:R-:W-:-:S05]  /*02b0*/  @!P0 IMAD.MOV.U32 R13, RZ, RZ, 0x1 ;  /* 0x00000001ff0d8424 */ /* 0x000fca00078e00ff */
[----:B0-----:R0:W-:Y:S02]  /*02c0*/  @!P0 STG.E desc[UR6][R10.64], R13 ;  /* 0x0000000d0a008986 */ /* 0x0011e4000c101906 */
.L_x_2:
        /* <DEDUP_REMOVED lines=12> */
[----:B------:R-:W-:-:S05]  /*0390*/  @!P0 MOV R13, 0x1 ;  /* 0x00000001000d8802 */ /* 0x000fca0000000f00 */
[----:B0-----:R0:W-:Y:S02]  /*03a0*/  @!P0 STG.E desc[UR6][R10.64], R13 ;  /* 0x0000000d0a008986 */ /* 0x0011e4000c101906 */
.L_x_3:
[----:B------:R-:W2:Y:S02]  /*03b0*/  LDG.E R9, desc[UR6][R6.64+0xc] ;  /* 0x00000c0606097981 */ /* 0x000ea4000c1e1900 */
[----:B--2---:R-:W-:-:S05]  /*03c0*/  IMAD.WIDE R8, R9, 0x4, R4 ;  /* 0x0000000409087825 */ /* 0x004fca00078e0204 */
[----:B0-----:R-:W2:Y:S01]  /*03d0*/  LDG.E R11, desc[UR6][R8.64] ;  /* 0x00000006080b7981 */ /* 0x001ea2000c1e1900 */
[----:B------:R-:W-:-:S05]  /*03e0*/  VIADD R3, R3, 0x4 ;  /* 0x0000000403037836 */ /* 0x000fca0000000000 */
[----:B------:R-:W-:Y:S02]  /*03f0*/  ISETP.NE.AND P0, PT, R3, RZ, PT ;  /* 0x000000ff0300720c */ /* 0x000fe40003f05270 */
        /* <DEDUP_REMOVED lines=11> */
.L_x_4:
[----:B------:R-:W-:-:S05]  /*04b0*/  IADD3 R6, P1, PT, R6, 0x30, RZ ;  /* 0x0000003006067810 */ /* 0x000fca0007f3e0ff */
[----:B------:R-:W-:Y:S01]  /*04c0*/  IMAD.X R7, RZ, RZ, R7, P1 ;  /* 0x000000ffff077224 */ /* 0x000fe200008e0607 */
[----:B------:R-:W-:Y:S07]  /*04d0*/  @P0 BRA `(.L_x_5) ;  /* 0xfffffffc000c0947 */ /* 0x000fee000383ffff */
.L_x_0:
[----:B------:R-:W-:-:S13]  /*04e0*/  ISETP.NE.AND P0, PT, R0, RZ, PT ;  /* 0x000000ff0000720c */ /* 0x000fda0003f05270 */
[----:B0-----:R-:W-:Y:S05]  /*04f0*/  @!P0 EXIT ;  /* 0x000000000000894d */ /* 0x001fea0003800000 */
[----:B------:R-:W0:Y:S01]  /*0500*/  LDC.64 R6, c[0x0][0x390] ;  /* 0x0000e400ff067b82 */ /* 0x000e220000000a00 */
[----:B------:R-:W-:-:S07]  /*0510*/  IMAD.MOV R0, RZ, RZ, -R0 ;  /* 0x000000ffff007224 */ /* 0x000fce00078e0a00 */
[----:B------:R-:W1:Y:S01]  /*0520*/  LDC.64 R4, c[0x0][0x380] ;  /* 0x0000e000ff047b82 */ /* 0x000e620000000a00 */
[----:B0-----:R-:W-:-:S03]  /*0530*/  IMAD.WIDE.U32 R2, R2, 0xc, R6 ;  /* 0x0000000c02027825 */ /* 0x001fc600078e0006 */
[----:B------:R-:W-:-:S04]  /*0540*/  IADD3 R10, P0, PT, R2, 0x4, RZ ;  /* 0x00000004020a7810 */ /* 0x000fc80007f1e0ff */
[----:B------:R-:W-:-:S09]  /*0550*/  IADD3.X R7, PT, PT, RZ, R3, RZ, P0, !PT ;  /* 0x00000003ff077210 */ /* 0x000fd200007fe4ff */
.L_x_7:
[----:B------:R-:W-:-:S05]  /*0560*/  IMAD.MOV.U32 R6, RZ, RZ, R10 ;  /* 0x000000ffff067224 */ /* 0x000fca00078e000a */
[----:B------:R-:W1:Y:S02]  /*0570*/  LDG.E R3, desc[UR6][R6.64+-0x4] ;  /* 0xfffffc0606037981 */ /* 0x000e64000c1e1900 */
[----:B-1----:R-:W-:-:S05]  /*0580*/  IMAD.WIDE R2, R3, 0x4, R4 ;  /* 0x0000000403027825 */ /* 0x002fca00078e0204 */
[----:B0-----:R-:W2:Y:S01]  /*0590*/  LDG.E R9, desc[UR6][R2.64] ;  /* 0x0000000602097981 */ /* 0x001ea2000c1e1900 */
[----:B------:R-:W-:Y:S01]  /*05a0*/  VIADD R0, R0, 0x1 ;  /* 0x0000000100007836 */ /* 0x000fe20000000000 */
[----:B------:R-:W-:-:S04]  /*05b0*/  IADD3 R10, P1, PT, R6, 0xc, RZ ;  /* 0x0000000c060a7810 */ /* 0x000fc80007f3e0ff */
[----:B------:R-:W-:Y:S02]  /*05c0*/  ISETP.NE.AND P0, PT, R0, RZ, PT ;  /* 0x000000ff0000720c */ /* 0x000fe40003f05270 */
        /* <DEDUP_REMOVED lines=11> */
.L_x_6:
[----:B------:R-:W-:Y:S01]  /*0680*/  IADD3.X R7, PT, PT, RZ, R7, RZ, P1, !PT ;  /* 0x00000007ff077210 */ /* 0x000fe20000ffe4ff */
[----:B------:R-:W-:Y:S06]  /*0690*/  @P0 BRA `(.L_x_7) ;  /* 0xfffffffc00b00947 */ /* 0x000fec000383ffff */
[----:B------:R-:W-:Y:S05]  /*06a0*/  EXIT ;  /* 0x000000000000794d */ /* 0x000fea0003800000 */
.L_x_8:
[----:B------:R-:W-:-:S00]  /*06b0*/  BRA `(.L_x_8) ;  /* 0xfffffffc00fc7947 */ /* 0x000fc0000383ffff */
[----:B------:R-:W-:-:S00]  /*06c0*/  NOP ;  /* 0x0000000000007918 */ /* 0x000fc00000000000 */
        /* <DEDUP_REMOVED lines=11> */
.L_x_28:


//--------------------- .text._Z23oneThreadRelaxationStepPiiP4edge --------------------------
	.section	.text._Z23oneThreadRelaxationStepPiiP4edge,"ax",@progbits
	.align	128
        .global         _Z23oneThreadRelaxationStepPiiP4edge
        .type           _Z23oneThreadRelaxationStepPiiP4edge,@function
        .size           _Z23oneThreadRelaxationStepPiiP4edge,(.L_x_29 - _Z23oneThreadRelaxationStepPiiP4edge)
        .other          _Z23oneThreadRelaxationStepPiiP4edge,@"STO_CUDA_ENTRY STV_DEFAULT"
_Z23oneThreadRelaxationStepPiiP4edge:
.text._Z23oneThreadRelaxationStepPiiP4edge:
        /* <DEDUP_REMOVED lines=17> */
.L_x_14:
[----:B0-----:R-:W2:Y:S02]  /*0110*/  LDG.E R9, desc[UR6][R4.64+-0x18] ;  /* 0xffffe80604097981 */ /* 0x001ea4000c1e1900 */
[----:B--2---:R-:W-:-:S05]  /*0120*/  IMAD.WIDE R8, R9, 0x4, R2 ;  /* 0x0000000409087825 */ /* 0x004fca00078e0202 */
[----:B------:R-:W2:Y:S02]  /*0130*/  LDG.E R13, desc[UR6][R8.64] ;  /* 0x00000006080d7981 */ /* 0x000ea4000c1e1900 */
[----:B--2---:R-:W-:-:S13]  /*0140*/  ISETP.NE.AND P0, PT, R13, 0x7fffffff, PT ;  /* 0x7fffffff0d00780c */ /* 0x004fda0003f05270 */
[----:B------:R-:W-:Y:S05]  /*0150*/  @!P0 BRA `(.L_x_10) ;  /* 0x00000000001c8947 */ /* 0x000fea0003800000 */
[----:B------:R-:W2:Y:S04]  /*0160*/  LDG.E R9, desc[UR6][R4.64+-0x14] ;  /* 0xffffec0604097981 */ /* 0x000ea8000c1e1900 */
[----:B------:R-:W3:Y:S01]  /*0170*/  LDG.E R10, desc[UR6][R4.64+-0x10] ;  /* 0xfffff006040a7981 */ /* 0x000ee2000c1e1900 */
[----:B--2---:R-:W-:-:S05]  /*0180*/  IMAD.WIDE R8, R9, 0x4, R2 ;  /* 0x0000000409087825 */ /* 0x004fca00078e0202 */
[----:B------:R-:W2:Y:S01]  /*0190*/  LDG.E R11, desc[UR6][R8.64] ;  /* 0x00000006080b7981 */ /* 0x000ea2000c1e1900 */
[----:B---3--:R-:W-:-:S05]  /*01a0*/  IMAD.IADD R10, R13, 0x1, R10 ;  /* 0x000000010d0a7824 */ /* 0x008fca00078e020a */
[----:B--2---:R-:W-:-:S13]  /*01b0*/  ISETP.GE.AND P0, PT, R10, R11, PT ;  /* 0x0000000b0a00720c */ /* 0x004fda0003f06270 */
[----:B------:R0:W-:Y:S02]  /*01c0*/  @!P0 STG.E desc[UR6][R8.64], R10 ;  /* 0x0000000a08008986 */ /* 0x0001e4000c101906 */
.L_x_10:
        /* <DEDUP_REMOVED lines=12> */
.L_x_11:
        /* <DEDUP_REMOVED lines=9> */
[----:B---3--:R-:W-:-:S04]  /*0320*/  IADD3 R10, PT, PT, R13, R10, RZ ;  /* 0x0000000a0d0a7210 */ /* 0x008fc80007ffe0ff */
[----:B--2---:R-:W-:-:S13]  /*0330*/  ISETP.GE.AND P0, PT, R10, R11, PT ;  /* 0x0000000b0a00720c */ /* 0x004fda0003f06270 */
[----:B------:R0:W-:Y:S02]  /*0340*/  @!P0 STG.E desc[UR6][R8.64], R10 ;  /* 0x0000000a08008986 */ /* 0x0001e4000c101906 */
.L_x_12:
[----:B0-----:R-:W2:Y:S02]  /*0350*/  LDG.E R9, desc[UR6][R4.64+0xc] ;  /* 0x00000c0604097981 */ /* 0x001ea4000c1e1900 */
[----:B--2---:R-:W-:-:S05]  /*0360*/  IMAD.WIDE R8, R9, 0x4, R2 ;  /* 0x0000000409087825 */ /* 0x004fca00078e0202 */
[----:B------:R-:W2:Y:S01]  /*0370*/  LDG.E R13, desc[UR6][R8.64] ;  /* 0x00000006080d7981 */ /* 0x000ea2000c1e1900 */
[----:B------:R-:W-:-:S05]  /*0380*/  VIADD R7, R7, 0x4 ;  /* 0x0000000407077836 */ /* 0x000fca0000000000 */
[----:B------:R-:W-:Y:S02]  /*0390*/  ISETP.NE.AND P0, PT, R7, RZ, PT ;  /* 0x000000ff0700720c */ /* 0x000fe40003f05270 */
        /* <DEDUP_REMOVED lines=9> */
.L_x_13:
[----:B------:R-:W-:-:S04]  /*0430*/  IADD3 R4, P1, PT, R4, 0x30, RZ ;  /* 0x0000003004047810 */ /* 0x000fc80007f3e0ff */
[----:B------:R-:W-:Y:S01]  /*0440*/  IADD3.X R5, PT, PT, RZ, R5, RZ, P1, !PT ;  /* 0x00000005ff057210 */ /* 0x000fe20000ffe4ff */
[----:B------:R-:W-:Y:S08]  /*0450*/  @P0 BRA `(.L_x_14) ;  /* 0xfffffffc002c0947 */ /* 0x000ff0000383ffff */
.L_x_9:
[----:B------:R-:W-:-:S13]  /*0460*/  ISETP.NE.AND P0, PT, R0, RZ, PT ;  /* 0x000000ff0000720c */ /* 0x000fda0003f05270 */
[----:B0-----:R-:W-:Y:S05]  /*0470*/  @!P0 EXIT ;  /* 0x000000000000894d */ /* 0x001fea0003800000 */
[----:B------:R-:W0:Y:S01]  /*0480*/  LDC.64 R4, c[0x0][0x390] ;  /* 0x0000e400ff047b82 */ /* 0x000e220000000a00 */
[----:B------:R-:W-:-:S07]  /*0490*/  IMAD.MOV R0, RZ, RZ, -R0 ;  /* 0x000000ffff007224 */ /* 0x000fce00078e0a00 */
[----:B------:R-:W1:Y:S01]  /*04a0*/  LDC.64 R2, c[0x0][0x380] ;  /* 0x0000e000ff027b82 */ /* 0x000e620000000a00 */
[----:B0-----:R-:W-:-:S03]  /*04b0*/  IMAD.WIDE.U32 R6, R6, 0xc, R4 ;  /* 0x0000000c06067825 */ /* 0x001fc600078e0004 */
[----:B------:R-:W-:-:S05]  /*04c0*/  IADD3 R10, P0, PT, R6, 0x4, RZ ;  /* 0x00000004060a7810 */ /* 0x000fca0007f1e0ff */
[----:B-1----:R-:W-:-:S08]  /*04d0*/  IMAD.X R7, RZ, RZ, R7, P0 ;  /* 0x000000ffff077224 */ /* 0x002fd000000e0607 */
.L_x_16:
[----:B------:R-:W-:-:S05]  /*04e0*/  MOV R6, R10 ;  /* 0x0000000a00067202 */ /* 0x000fca0000000f00 */
[----:B0-----:R-:W2:Y:S02]  /*04f0*/  LDG.E R5, desc[UR6][R6.64+-0x4] ;  /* 0xfffffc0606057981 */ /* 0x001ea4000c1e1900 */
[----:B--2---:R-:W-:-:S05]  /*0500*/  IMAD.WIDE R4, R5, 0x4, R2 ;  /* 0x0000000405047825 */ /* 0x004fca00078e0202 */
[----:B------:R-:W2:Y:S01]  /*0510*/  LDG.E R11, desc[UR6][R4.64] ;  /* 0x00000006040b7981 */ /* 0x000ea2000c1e1900 */
[----:B------:R-:W-:Y:S01]  /*0520*/  VIADD R0, R0, 0x1 ;  /* 0x0000000100007836 */ /* 0x000fe20000000000 */
[----:B------:R-:W-:-:S04]  /*0530*/  IADD3 R10, P1, PT, R6, 0xc, RZ ;  /* 0x0000000c060a7810 */ /* 0x000fc80007f3e0ff */
        /* <DEDUP_REMOVED lines=10> */
.L_x_15:
[----:B------:R-:W-:Y:S01]  /*05e0*/  IADD3.X R7, PT, PT, RZ, R7, RZ, P1, !PT ;  /* 0x00000007ff077210 */ /* 0x000fe20000ffe4ff */
[----:B------:R-:W-:Y:S06]  /*05f0*/  @P0 BRA `(.L_x_16) ;  /* 0xfffffffc00b80947 */ /* 0x000fec000383ffff */
[----:B------:R-:W-:Y:S05]  /*0600*/  EXIT ;  /* 0x000000000000794d */ /* 0x000fea0003800000 */
.L_x_17:
        /* <DEDUP_REMOVED lines=15> */
.L_x_29:


//--------------------- .text._Z22oneThreadInitDistArrayPiii --------------------------
	.section	.text._Z22oneThreadInitDistArrayPiii,"ax",@progbits
	.align	128
        .global         _Z22oneThreadInitDistArrayPiii
        .type           _Z22oneThreadInitDistArrayPiii,@function
        .size           _Z22oneThreadInitDistArrayPiii,(.L_x_30 - _Z22oneThreadInitDistArrayPiii)
        .other          _Z22oneThreadInitDistArrayPiii,@"STO_CUDA_ENTRY STV_DEFAULT"
_Z22oneThreadInitDistArrayPiii:
.text._Z22oneThreadInitDistArrayPiii:
[----:B------:R-:W-:Y:S01]  /*0000*/  LDC R1, c[0x0][0x37c] ;  /* 0x0000df00ff017b82 */ /* 0x000fe20000000800 */
[----:B------:R-:W0:Y:S01]  /*0010*/  LDCU UR6, c[0x0][0x388] ;  /* 0x00007100ff0677ac */ /* 0x000e220008000800 */
[----:B------:R-:W1:Y:S01]  /*0020*/  LDCU.64 UR10, c[0x0][0x358] ;  /* 0x00006b00ff0a77ac */ /* 0x000e620008000a00 */
[----:B0-----:R-:W-:-:S09]  /*0030*/  UISETP.GE.AND UP0, UPT, UR6, 0x1, UPT ;  /* 0x000000010600788c */ /* 0x001fd2000bf06270 */
[----:B-1----:R-:W-:Y:S05]  /*0040*/  BRA.U !UP0, `(.L_x_18) ;  /* 0x0000000508387547 */ /* 0x002fea000b800000 */
[----:B------:R-:W-:Y:S01]  /*0050*/  UISETP.GE.U32.AND UP1, UPT, UR6, 0x10, UPT ;  /* 0x000000100600788c */ /* 0x000fe2000bf26070 */
[----:B------:R-:W-:Y:S01]  /*0060*/  HFMA2 R5, -RZ, RZ, 0, 0 ;  /* 0x00000000ff057431 */ /* 0x000fe200000001ff */
[----:B------:R-:W-:-:S04]  /*0070*/  ULOP3.LUT UR7, UR6, 0xf, URZ, 0xc0, !UPT ;  /* 0x0000000f06077892 */ /* 0x000fc8000f8ec0ff */
[----:B------:R-:W-:-:S03]  /*0080*/  UISETP.NE.AND UP0, UPT, UR7, URZ, UPT ;  /* 0x000000ff0700728c */ /* 0x000fc6000bf05270 */
[----:B------:R-:W-:Y:S08]  /*0090*/  BRA.U !UP1, `(.L_x_19) ;  /* 0x0000000109807547 */ /* 0x000ff0000b800000 */
[----:B------:R-:W0:Y:S01]  /*00a0*/  LDCU.64 UR4, c[0x0][0x380] ;  /* 0x00007000ff0477ac */ /* 0x000e220008000a00 */
[----:B------:R-:W-:Y:S01]  /*00b0*/  IMAD.MOV.U32 R9, RZ, RZ, 0x7fffffff ;  /* 0x7fffffffff097424 */ /* 0x000fe200078e00ff */
[----:B------:R-:W-:-:S04]  /*00c0*/  ULOP3.LUT UR8, UR6, 0x7ffffff0, URZ, 0xc0, !UPT ;  /* 0x7ffffff006087892 */ /* 0x000fc8000f8ec0ff */
[----:B------:R-:W-:Y:S02]  /*00d0*/  UIADD3 UR9, UPT, UPT, -UR8, URZ, URZ ;  /* 0x000000ff08097290 */ /* 0x000fe4000fffe1ff */
[----:B------:R-:W-:Y:S01]  /*00e0*/  MOV R5, UR8 ;  /* 0x0000000800057c02 */ /* 0x000fe20008000f00 */
[----:B0-----:R-:W-:-:S04]  /*00f0*/  UIADD3 UR4, UP1, UPT, UR4, 0x20, URZ ;  /* 0x0000002004047890 */ /* 0x001fc8000ff3e0ff */
[----:B------:R-:W-:Y:S02]  /*0100*/  UIADD3.X UR5, UPT, UPT, URZ, UR5, URZ, UP1, !UPT ;  /* 0x00000005ff057290 */ /* 0x000fe40008ffe4ff */
[----:B------:R-:W-:-:S04]  /*0110*/  IMAD.U32 R0, RZ, RZ, UR4 ;  /* 0x00000004ff007e24 */ /* 0x000fc8000f8e00ff */
[----:B------:R-:W-:-:S07]  /*0120*/  MOV R7, UR5 ;  /* 0x0000000500077c02 */ /* 0x000fce0008000f00 */
.L_x_20:
[----:B0-----:R-:W-:Y:S01]  /*0130*/  IMAD.MOV.U32 R2, RZ, RZ, R0 ;  /* 0x000000ffff027224 */ /* 0x001fe200078e0000 */
[----:B------:R-:W-:Y:S01]  /*0140*/  MOV R3, R7 ;  /* 0x0000000700037202 */ /* 0x000fe20000000f00 */
[----:B------:R-:W-:-:S03]  /*0150*/  UIADD3 UR9, UPT, UPT, UR9, 0x10, URZ ;  /* 0x0000001009097890 */ /* 0x000fc6000fffe0ff */
[----:B------:R-:W-:Y:S01]  /*0160*/  IADD3 R0, P0, PT, R2, 0x40, RZ ;  /* 0x0000004002007810 */ /* 0x000fe20007f1e0ff */
[----:B------:R0:W-:Y:S01]  /*0170*/  STG.E desc[UR10][R2.64+-0x20], R9 ;  /* 0xffffe00902007986 */ /* 0x0001e2000c10190a */
[----:B------:R-:W-:-:S03]  /*0180*/  UISETP.NE.AND UP1, UPT, UR9, URZ, UPT ;  /* 0x000000ff0900728c */ /* 0x000fc6000bf25270 */
[----:B------:R0:W-:Y:S01]  /*0190*/  STG.E desc[UR10][R2.64+-0x1c], R9 ;  /* 0xffffe40902007986 */ /* 0x0001e2000c10190a */
[----:B------:R-:W-:-:S03]  /*01a0*/  IMAD.X R7, RZ, RZ, R3, P0 ;  /* 0x000000ffff077224 */ /* 0x000fc600000e0603 */
[----:B------:R0:W-:Y:S04]  /*01b0*/  STG.E desc[UR10][R2.64+-0x18], R9 ;  /* 0xffffe80902007986 */ /* 0x0001e8000c10190a */
        /* <DEDUP_REMOVED lines=12> */
[----:B------:R0:W-:Y:S01]  /*0280*/  STG.E desc[UR10][R2.64+0x1c], R9 ;  /* 0x00001c0902007986 */ /* 0x0001e2000c10190a */
[----:B------:R-:W-:Y:S05]  /*0290*/  BRA.U UP1, `(.L_x_20) ;  /* 0xfffffffd01a47547 */ /* 0x000fea000b83ffff */
.L_x_19:
[----:B------:R-:W-:Y:S05]  /*02a0*/  BRA.U !UP0, `(.L_x_18) ;  /* 0x0000000108a07547 */ /* 0x000fea000b800000 */
[----:B------:R-:W-:Y:S02]  /*02b0*/  UISETP.GE.U32.AND UP0, UPT, UR7, 0x8, UPT ;  /* 0x000000080700788c */ /* 0x000fe4000bf06070 */
[----:B------:R-:W-:-:S04]  /*02c0*/  ULOP3.LUT UR5, UR6, 0x7, URZ, 0xc0, !UPT ;  /* 0x0000000706057892 */ /* 0x000fc8000f8ec0ff */
[----:B------:R-:W-:-:S03]  /*02d0*/  UISETP.NE.AND UP1, UPT, UR5, URZ, UPT ;  /* 0x000000ff0500728c */ /* 0x000fc6000bf25270 */
[----:B------:R-:W-:Y:S08]  /*02e0*/  BRA.U !UP0, `(.L_x_21) ;  /* 0x0000000108307547 */ /* 0x000ff0000b800000 */
[----:B0-----:R-:W0:Y:S01]  /*02f0*/  LDC.64 R2, c[0x0][0x380] ;  /* 0x0000e000ff027b82 */ /* 0x001e220000000a00 */
[----:B------:R-:W-:Y:S01]  /*0300*/  MOV R7, 0x7fffffff ;  /* 0x7fffffff00077802 */ /* 0x000fe20000000f00 */
[----:B0-----:R-:W-:-:S04]  /*0310*/  IMAD.WIDE.U32 R2, R5, 0x4, R2 ;  /* 0x0000000405027825 */ /* 0x001fc800078e0002 */
[----:B------:R-:W-:Y:S01]  /*0320*/  VIADD R5, R5, 0x8 ;  /* 0x0000000805057836 */ /* 0x000fe20000000000 */
[----:B------:R1:W-:Y:S04]  /*0330*/  STG.E desc[UR10][R2.64], R7 ;  /* 0x0000000702007986 */ /* 0x0003e8000c10190a */
[----:B------:R1:W-:Y:S04]  /*0340*/  STG.E desc[UR10][R2.64+0x4], R7 ;  /* 0x0000040702007986 */ /* 0x0003e8000c10190a */
[----:B------:R1:W-:Y:S04]  /*0350*/  STG.E desc[UR10][R2.64+0x8], R7 ;  /* 0x0000080702007986 */ /* 0x0003e8000c10190a */
[----:B------:R1:W-:Y:S04]  /*0360*/  STG.E desc[UR10][R2.64+0xc], R7 ;  /* 0x00000c0702007986 */ /* 0x0003e8000c10190a */
[----:B------:R1:W-:Y:S04]  /*0370*/  STG.E desc[UR10][R2.64+0x10], R7 ;  /* 0x0000100702007986 */ /* 0x0003e8000c10190a */
[----:B------:R1:W-:Y:S04]  /*0380*/  STG.E desc[UR10][R2.64+0x14], R7 ;  /* 0x0000140702007986 */ /* 0x0003e8000c10190a */
[----:B------:R1:W-:Y:S04]  /*0390*/  STG.E desc[UR10][R2.64+0x18], R7 ;  /* 0x0000180702007986 */ /* 0x0003e8000c10190a */
[----:B------:R1:W-:Y:S02]  /*03a0*/  STG.E desc[UR10][R2.64+0x1c], R7 ;  /* 0x00001c0702007986 */ /* 0x0003e4000c10190a */
.L_x_21:
[----:B------:R-:W-:Y:S05]  /*03b0*/  BRA.U !UP1, `(.L_x_18) ;  /* 0x00000001095c7547 */ /* 0x000fea000b800000 */
[----:B------:R-:W-:Y:S02]  /*03c0*/  UISETP.GE.U32.AND UP0, UPT, UR5, 0x4, UPT ;  /* 0x000000040500788c */ /* 0x000fe4000bf06070 */
[----:B------:R-:W-:-:S04]  /*03d0*/  ULOP3.LUT UR4, UR6, 0x3, URZ, 0xc0, !UPT ;  /* 0x0000000306047892 */ /* 0x000fc8000f8ec0ff */
[----:B------:R-:W-:-:S03]  /*03e0*/  UISETP.NE.AND UP1, UPT, UR4, URZ, UPT ;  /* 0x000000ff0400728c */ /* 0x000fc6000bf25270 */
[----:B------:R-:W-:Y:S08]  /*03f0*/  BRA.U !UP0, `(.L_x_22) ;  /* 0x0000000108207547 */ /* 0x000ff0000b800000 */
[----:B01----:R-:W0:Y:S01]  /*0400*/  LDC.64 R2, c[0x0][0x380] ;  /* 0x0000e000ff027b82 */ /* 0x003e220000000a00 */
[----:B------:R-:W-:Y:S01]  /*0410*/  MOV R7, 0x7fffffff ;  /* 0x7fffffff00077802 */ /* 0x000fe20000000f00 */
[----:B0-----:R-:W-:-:S04]  /*0420*/  IMAD.WIDE.U32 R2, R5, 0x4, R2 ;  /* 0x0000000405027825 */ /* 0x001fc800078e0002 */
[----:B------:R-:W-:Y:S01]  /*0430*/  VIADD R5, R5, 0x4 ;  /* 0x0000000405057836 */ /* 0x000fe20000000000 */
[----:B------:R2:W-:Y:S04]  /*0440*/  STG.E desc[UR10][R2.64], R7 ;  /* 0x0000000702007986 */ /* 0x0005e8000c10190a */
[----:B------:R2:W-:Y:S04]  /*0450*/  STG.E desc[UR10][R2.64+0x4], R7 ;  /* 0x0000040702007986 */ /* 0x0005e8000c10190a */
[----:B------:R2:W-:Y:S04]  /*0460*/  STG.E desc[UR10][R2.64+0x8], R7 ;  /* 0x0000080702007986 */ /* 0x0005e8000c10190a */
[----:B------:R2:W-:Y:S02]  /*0470*/  STG.E desc[UR10][R2.64+0xc], R7 ;  /* 0x00000c0702007986 */ /* 0x0005e4000c10190a */
.L_x_22:
[----:B------:R-:W-:Y:S05]  /*0480*/  BRA.U !UP1, `(.L_x_18) ;  /* 0x0000000109287547 */ /* 0x000fea000b800000 */
[----:B012---:R-:W0:Y:S01]  /*0490*/  LDC.64 R2, c[0x0][0x380] ;  /* 0x0000e000ff027b82 */ /* 0x007e220000000a00 */
[----:B------:R-:W-:Y:S01]  /*04a0*/  UIADD3 UR4, UPT, UPT, -UR4, URZ, URZ ;  /* 0x000000ff04047290 */ /* 0x000fe2000fffe1ff */
[----:B0-----:R-:W-:Y:S01]  /*04b0*/  IMAD.WIDE.U32 R2, R5, 0x4, R2 ;  /* 0x0000000405027825 */ /* 0x001fe200078e0002 */
[----:B------:R-:W-:-:S10]  /*04c0*/  MOV R5, 0x7fffffff ;  /* 0x7fffffff00057802 */ /* 0x000fd40000000f00 */
.L_x_23:
[----:B------:R-:W-:Y:S01]  /*04d0*/  UIADD3 UR4, UPT, UPT, UR4, 0x1, URZ ;  /* 0x0000000104047890 */ /* 0x000fe2000fffe0ff */
[----:B------:R0:W-:Y:S03]  /*04e0*/  STG.E desc[UR10][R2.64], R5 ;  /* 0x0000000502007986 */ /* 0x0001e6000c10190a */
[----:B------:R-:W-:Y:S01]  /*04f0*/  UISETP.NE.AND UP0, UPT, UR4, URZ, UPT ;  /* 0x000000ff0400728c */ /* 0x000fe2000bf05270 */
[----:B0-----:R-:W-:-:S04]  /*0500*/  IADD3 R2, P0, PT, R2, 0x4, RZ ;  /* 0x0000000402027810 */ /* 0x001fc80007f1e0ff */
[----:B------:R-:W-:-:S04]  /*0510*/  IADD3.X R3, PT, PT, RZ, R3, RZ, P0, !PT ;  /* 0x00000003ff037210 */ /* 0x000fc800007fe4ff */
[----:B------:R-:W-:Y:S05]  /*0520*/  BRA.U UP0, `(.L_x_23) ;  /* 0xfffffffd00e87547 */ /* 0x000fea000b83ffff */
.L_x_18:
[----:B------:R-:W3:Y:S08]  /*0530*/  LDC R5, c[0x0][0x38c] ;  /* 0x0000e300ff057b82 */ /* 0x000ef00000000800 */
[----:B012---:R-:W3:Y:S02]  /*0540*/  LDC.64 R2, c[0x0][0x380] ;  /* 0x0000e000ff027b82 */ /* 0x007ee40000000a00 */
[----:B---3--:R-:W-:-:S05]  /*0550*/  IMAD.WIDE R2, R5, 0x4, R2 ;  /* 0x0000000405027825 */ /* 0x008fca00078e0202 */
[----:B------:R-:W-:Y:S01]  /*0560*/  STG.E desc[UR10][R2.64], RZ ;  /* 0x000000ff02007986 */ /* 0x000fe2000c10190a */
[----:B------:R-:W-:Y:S05]  /*0570*/  EXIT ;  /* 0x000000000000794d */ /* 0x000fea0003800000 */
.L_x_24:
        /* <DEDUP_REMOVED lines=16> */
.L_x_30:


//--------------------- .text._Z14relaxationStepPiiP4edge --------------------------
	.section	.text._Z14relaxationStepPiiP4edge,"ax",@progbits
	.align	128
        .global         _Z14relaxationStepPiiP4edge
        .type           _Z14relaxationStepPiiP4edge,@function
        .size           _Z14relaxationStepPiiP4edge,(.L_x_31 - _Z14relaxationStepPiiP4edge)
        .other          _Z14relaxationStepPiiP4edge,@"STO_CUDA_ENTRY STV_DEFAULT"
_Z14relaxationStepPiiP4edge:
.text._Z14relaxationStepPiiP4edge:
[----:B------:R-:W-:Y:S01]  /*0000*/  LDC R1, c[0x0][0x37c] ;  /* 0x0000df00ff017b82 */ /* 0x000fe20000000800 */
[----:B------:R-:W0:Y:S07]  /*0010*/  S2R R0, SR_TID.X ;  /* 0x0000000000007919 */ /* 0x000e2e0000002100 */
[----:B------:R-:W0:Y:S01]  /*0020*/  S2UR UR4, SR_CTAID.X ;  /* 0x00000000000479c3 */ /* 0x000e220000002500 */
[----:B------:R-:W1:Y:S07]  /*0030*/  LDCU UR5, c[0x0][0x388] ;  /* 0x00007100ff0577ac */ /* 0x000e6e0008000800 */
[----:B------:R-:W0:Y:S02]  /*0040*/  LDC R5, c[0x0][0x360] ;  /* 0x0000d800ff057b82 */ /* 0x000e240000000800 */
[----:B0-----:R-:W-:-:S05]  /*0050*/  IMAD R5, R5, UR4, R0 ;  /* 0x0000000405057c24 */ /* 0x001fca000f8e0200 */
[----:B-1----:R-:W-:-:S13]  /*0060*/  ISETP.GE.AND P0, PT, R5, UR5, PT ;  /* 0x0000000505007c0c */ /* 0x002fda000bf06270 */
[----:B------:R-:W-:Y:S05]  /*0070*/  @P0 EXIT ;  /* 0x000000000000094d */ /* 0x000fea0003800000 */
[----:B------:R-:W0:Y:S01]  /*0080*/  LDC.64 R2, c[0x0][0x390] ;  /* 0x0000e400ff027b82 */ /* 0x000e220000000a00 */
[----:B------:R-:W1:Y:S07]  /*0090*/  LDCU.64 UR4, c[0x0][0x358] ;  /* 0x00006b00ff0477ac */ /* 0x000e6e0008000a00 */
[----:B------:R-:W2:Y:S01]  /*00a0*/  LDC.64 R6, c[0x0][0x380] ;  /* 0x0000e000ff067b82 */ /* 0x000ea20000000a00 */
[----:B0-----:R-:W-:-:S05]  /*00b0*/  IMAD.WIDE R2, R5, 0xc, R2 ;  /* 0x0000000c05027825 */ /* 0x001fca00078e0202 */
[----:B-1----:R-:W2:Y:S02]  /*00c0*/  LDG.E R5, desc[UR4][R2.64] ;  /* 0x0000000402057981 */ /* 0x002ea4000c1e1900 */
[----:B--2---:R-:W-:-:S05]  /*00d0*/  IMAD.WIDE R4, R5, 0x4, R6 ;  /* 0x0000000405047825 */ /* 0x004fca00078e0206 */
[----:B------:R-:W2:Y:S02]  /*00e0*/  LDG.E R9, desc[UR4][R4.64] ;  /* 0x0000000404097981 */ /* 0x000ea4000c1e1900 */
[----:B--2---:R-:W-:-:S13]  /*00f0*/  ISETP.NE.AND P0, PT, R9, 0x7fffffff, PT ;  /* 0x7fffffff0900780c */ /* 0x004fda0003f05270 */
[----:B------:R-:W-:Y:S05]  /*0100*/  @!P0 EXIT ;  /* 0x000000000000894d */ /* 0x000fea0003800000 */
[----:B------:R-:W2:Y:S04]  /*0110*/  LDG.E R11, desc[UR4][R2.64+0x4] ;  /* 0x00000404020b7981 */ /* 0x000ea8000c1e1900 */
[----:B------:R-:W3:Y:S01]  /*0120*/  LDG.E R0, desc[UR4][R2.64+0x8] ;  /* 0x0000080402007981 */ /* 0x000ee2000c1e1900 */
[----:B--2---:R-:W-:-:S05]  /*0130*/  IMAD.WIDE R6, R11, 0x4, R6 ;  /* 0x000000040b067825 */ /* 0x004fca00078e0206 */
[----:B------:R-:W2:Y:S01]  /*0140*/  LDG.E R8, desc[UR4][R6.64] ;  /* 0x0000000406087981 */ /* 0x000ea2000c1e1900 */
[----:B---3--:R-:W-:-:S04]  /*0150*/  IADD3 R9, PT, PT, R0, R9, RZ ;  /* 0x0000000900097210 */ /* 0x008fc80007ffe0ff */
[----:B--2---:R-:W-:-:S13]  /*0160*/  ISETP.GE.AND P0, PT, R9, R8, PT ;  /* 0x000000080900720c */ /* 0x004fda0003f06270 */
[----:B------:R-:W-:Y:S05]  /*0170*/  @P0 EXIT ;  /* 0x000000000000094d */ /* 0x000fea0003800000 */
[----:B------:R-:W-:Y:S06]  /*0180*/  BAR.SYNC.DEFER_BLOCKING 0x0 ;  /* 0x0000000000007b1d */ /* 0x000fec0000010000 */
[----:B------:R-:W2:Y:S02]  /*0190*/  LDG.E R5, desc[UR4][R4.64] ;  /* 0x0000000404057981 */ /* 0x000ea4000c1e1900 */
[----:B--2---:R-:W-:-:S05]  /*01a0*/  IADD3 R3, PT, PT, R0, R5, RZ ;  /* 0x0000000500037210 */ /* 0x004fca0007ffe0ff */
[----:B------:R-:W-:Y:S01]  /*01b0*/  STG.E desc[UR4][R6.64], R3 ;  /* 0x0000000306007986 */ /* 0x000fe2000c101904 */
[----:B------:R-:W-:Y:S05]  /*01c0*/  EXIT ;  /* 0x000000000000794d */ /* 0x000fea0003800000 */
.L_x_25:
        /* <DEDUP_REMOVED lines=11> */
.L_x_31:


//--------------------- .text._Z13checkNegativePiiP4edgeS_ --------------------------
	.section	.text._Z13checkNegativePiiP4edgeS_,"ax",@progbits
	.align	128
        .global         _Z13checkNegativePiiP4edgeS_
        .type           _Z13checkNegativePiiP4edgeS_,@function
        .size           _Z13checkNegativePiiP4edgeS_,(.L_x_32 - _Z13checkNegativePiiP4edgeS_)
        .other          _Z13checkNegativePiiP4edgeS_,@"STO_CUDA_ENTRY STV_DEFAULT"
_Z13checkNegativePiiP4edgeS_:
.text._Z13checkNegativePiiP4edgeS_:
        /* <DEDUP_REMOVED lines=17> */
[----:B------:R-:W2:Y:S02]  /*0110*/  LDG.E R5, desc[UR4][R2.64+0x4] ;  /* 0x0000040402057981 */ /* 0x000ea4000c1e1900 */
[----:B--2---:R-:W-:Y:S02]  /*0120*/  IMAD.WIDE R4, R5, 0x4, R6 ;  /* 0x0000000405047825 */ /* 0x004fe400078e0206 */
[----:B------:R-:W2:Y:S04]  /*0130*/  LDG.E R7, desc[UR4][R2.64+0x8] ;  /* 0x0000080402077981 */ /* 0x000ea8000c1e1900 */
[----:B------:R-:W3:Y:S01]  /*0140*/  LDG.E R4, desc[UR4][R4.64] ;  /* 0x0000000404047981 */ /* 0x000ee2000c1e1900 */
[----:B--2---:R-:W-:-:S04]  /*0150*/  IADD3 R7, PT, PT, R0, R7, RZ ;  /* 0x0000000700077210 */ /* 0x004fc80007ffe0ff */
[----:B---3--:R-:W-:-:S13]  /*0160*/  ISETP.GE.AND P0, PT, R7, R4, PT ;  /* 0x000000040700720c */ /* 0x008fda0003f06270 */
[----:B------:R-:W-:Y:S05]  /*0170*/  @P0 EXIT ;  /* 0x000000000000094d */ /* 0x000fea0003800000 */
[----:B------:R-:W0:Y:S01]  /*0180*/  LDC.64 R2, c[0x0][0x398] ;  /* 0x0000e600ff027b82 */ /* 0x000e220000000a00 */
[----:B------:R-:W-:-:S05]  /*0190*/  HFMA2 R5, -RZ, RZ, 0, 5.9604644775390625e-08 ;  /* 0x00000001ff057431 */ /* 0x000fca00000001ff */
[----:B0-----:R-:W-:Y:S01]  /*01a0*/  STG.E desc[UR4][R2.64], R5 ;  /* 0x0000000502007986 */ /* 0x001fe2000c101904 */
[----:B------:R-:W-:Y:S05]  /*01b0*/  EXIT ;  /* 0x000000000000794d */ /* 0x000fea0003800000 */
.L_x_26:
        /* <DEDUP_REMOVED lines=12> */
.L_x_32:


//--------------------- .text._Z13initDistArrayPiii --------------------------
	.section	.text._Z13initDistArrayPiii,"ax",@progbits
	.align	128
        .global         _Z13initDistArrayPiii
        .type           _Z13initDistArrayPiii,@function
        .size           _Z13initDistArrayPiii,(.L_x_33 - _Z13initDistArrayPiii)
        .other          _Z13initDistArrayPiii,@"STO_CUDA_ENTRY STV_DEFAULT"
_Z13initDistArrayPiii:
.text._Z13initDistArrayPiii:
[----:B------:R-:W-:Y:S01]  /*0000*/  LDC R1, c[0x0][0x37c] ;  /* 0x0000df00ff017b82 */ /* 0x000fe20000000800 */
[----:B------:R-:W0:Y:S07]  /*0010*/  S2R R0, SR_TID.X ;  /* 0x0000000000007919 */ /* 0x000e2e0000002100 */
[----:B------:R-:W0:Y:S01]  /*0020*/  S2UR UR4, SR_CTAID.X ;  /* 0x00000000000479c3 */ /* 0x000e220000002500 */
[----:B------:R-:W1:Y:S07]  /*0030*/  LDCU UR5, c[0x0][0x388] ;  /* 0x00007100ff0577ac */ /* 0x000e6e0008000800 */
[----:B------:R-:W0:Y:S02]  /*0040*/  LDC R5, c[0x0][0x360] ;  /* 0x0000d800ff057b82 */ /* 0x000e240000000800 */
[----:B0-----:R-:W-:-:S06]  /*0050*/  IMAD R5, R5, UR4, R0 ;  /* 0x0000000405057c24 */ /* 0x001fcc000f8e0200 */
[----:B------:R-:W0:Y:S01]  /*0060*/  LDC R0, c[0x0][0x38c] ;  /* 0x0000e300ff007b82 */ /* 0x000e220000000800 */
[----:B-1----:R-:W-:Y:S01]  /*0070*/  ISETP.GE.AND P0, PT, R5, UR5, PT ;  /* 0x0000000505007c0c */ /* 0x002fe2000bf06270 */
[----:B------:R-:W1:-:S12]  /*0080*/  LDCU.64 UR4, c[0x0][0x358] ;  /* 0x00006b00ff0477ac */ /* 0x000e580008000a00 */
[----:B------:R-:W2:Y:S01]  /*0090*/  @!P0 LDC.64 R2, c[0x0][0x380] ;  /* 0x0000e000ff028b82 */ /* 0x000ea20000000a00 */
[C---:B0-----:R-:W-:Y:S01]  /*00a0*/  ISETP.NE.AND P1, PT, R5.reuse, R0, PT ;  /* 0x000000000500720c */ /* 0x041fe20003f25270 */
[----:B--2---:R-:W-:Y:S01]  /*00b0*/  @!P0 IMAD.WIDE R2, R5, 0x4, R2 ;  /* 0x0000000405028825 */ /* 0x004fe200078e0202 */
[----:B------:R-:W-:-:S05]  /*00c0*/  @!P0 MOV R5, 0x7fffffff ;  /* 0x7fffffff00058802 */ /* 0x000fca0000000f00 */
[----:B-1----:R0:W-:Y:S06]  /*00d0*/  @!P0 STG.E desc[UR4][R2.64], R5 ;  /* 0x0000000502008986 */ /* 0x0021ec000c101904 */
[----:B------:R-:W-:Y:S05]  /*00e0*/  @P1 EXIT ;  /* 0x000000000000194d */ /* 0x000fea0003800000 */
[----:B0-----:R-:W0:Y:S02]  /*00f0*/  LDC.64 R2, c[0x0][0x380] ;  /* 0x0000e000ff027b82 */ /* 0x001e240000000a00 */
[----:B0-----:R-:W-:-:S05]  /*0100*/  IMAD.WIDE R2, R0, 0x4, R2 ;  /* 0x0000000400027825 */ /* 0x001fca00078e0202 */
[----:B------:R-:W-:Y:S01]  /*0110*/  STG.E desc[UR4][R2.64], RZ ;  /* 0x000000ff02007986 */ /* 0x000fe2000c101904 */
[----:B------:R-:W-:Y:S05]  /*0120*/  EXIT ;  /* 0x000000000000794d */ /* 0x000fea0003800000 */
.L_x_27:
        /* <DEDUP_REMOVED lines=13> */
.L_x_33:


//--------------------- .nv.shared.reserved.0     --------------------------
	.section	.nv.shared.reserved.0,"aw",@nobits
	.weak		__nv_reservedSMEM_offset_0_alias
	.size		__nv_reservedSMEM_offset_0_alias, 0, 64
	.other		__nv_reservedSMEM_offset_0_alias,@"STO_CUDA_RESERVED_SHARED STV_DEFAULT"
__nv_reservedSMEM_offset_0_alias:
	.zero		0
	.zero		64


//--------------------- .nv.constant0._Z22oneThreadCheckNegativePiiP4edgeS_ --------------------------
	.section	.nv.constant0._Z22oneThreadCheckNegativePiiP4edgeS_,"a",@progbits
	.sectionflags	@""
	.align	4
.nv.constant0._Z22oneThreadCheckNegativePiiP4edgeS_:
	.zero		928


//--------------------- .nv.constant0._Z23oneThreadRelaxationStepPiiP4edge --------------------------
	.section	.nv.constant0._Z23oneThreadRelaxationStepPiiP4edge,"a",@progbits
	.sectionflags	@""
	.align	4
.nv.constant0._Z23oneThreadRelaxationStepPiiP4edge:
	.zero		920


//--------------------- .nv.constant0._Z22oneThreadInitDistArrayPiii --------------------------
	.section	.nv.constant0._Z22oneThreadInitDistArrayPiii,"a",@progbits
	.sectionflags	@""
	.align	4
.nv.constant0._Z22oneThreadInitDistArrayPiii:
	.zero		912


//--------------------- .nv.constant0._Z14relaxationStepPiiP4edge --------------------------
	.section	.nv.constant0._Z14relaxationStepPiiP4edge,"a",@progbits
	.sectionflags	@""
	.align	4
.nv.constant0._Z14relaxationStepPiiP4edge:
	.zero		920


//--------------------- .nv.constant0._Z13checkNegativePiiP4edgeS_ --------------------------
	.section	.nv.constant0._Z13checkNegativePiiP4edgeS_,"a",@progbits
	.sectionflags	@""
	.align	4
.nv.constant0._Z13checkNegativePiiP4edgeS_:
	.zero		928


//--------------------- .nv.constant0._Z13initDistArrayPiii --------------------------
	.section	.nv.constant0._Z13initDistArrayPiii,"a",@progbits
	.sectionflags	@""
	.align	4
.nv.constant0._Z13initDistArrayPiii:
	.zero		912


//--------------------- SYMBOLS --------------------------

	.type		.nv.reservedSmem.offset0,@object
	.size		.nv.reservedSmem.offset0,0x4
